//
// Generated by NVIDIA NVVM Compiler
//
// Compiler Build ID: CL-36424714
// Cuda compilation tools, release 13.0, V13.0.88
// Based on NVVM 20.0.0
//

.version 9.0
.target sm_100
.address_size 64

	// .globl	_Z19createSpatialKernelPfif
.extern .shared .align 16 .b8 sharedData[];

.visible .entry _Z19createSpatialKernelPfif(
	.param .u64 .ptr .align 1 _Z19createSpatialKernelPfif_param_0,
	.param .u32 _Z19createSpatialKernelPfif_param_1,
	.param .f32 _Z19createSpatialKernelPfif_param_2
)
{
	.reg .b32 	%r<14>;
	.reg .b32 	%f<19>;
	.reg .b64 	%rd<5>;

	ld.param.u64 	%rd1, [_Z19createSpatialKernelPfif_param_0];
	ld.param.u32 	%r1, [_Z19createSpatialKernelPfif_param_1];
	ld.param.f32 	%f1, [_Z19createSpatialKernelPfif_param_2];
	cvta.to.global.u64 	%rd2, %rd1;
	mov.u32 	%r2, %ctaid.x;
	sub.s32 	%r3, %r2, %r1;
	mov.u32 	%r4, %ctaid.y;
	sub.s32 	%r5, %r4, %r1;
	mul.lo.s32 	%r6, %r5, %r5;
	mad.lo.s32 	%r7, %r3, %r3, %r6;
	cvt.rn.f32.u32 	%f2, %r7;
	neg.f32 	%f3, %f2;
	add.f32 	%f4, %f1, %f1;
	mul.f32 	%f5, %f1, %f4;
	div.rn.f32 	%f6, %f3, %f5;
	fma.rn.f32 	%f7, %f6, 0f3BBB989D, 0f3F000000;
	cvt.sat.f32.f32 	%f8, %f7;
	mov.f32 	%f9, 0f4B400001;
	mov.f32 	%f10, 0f437C0000;
	fma.rm.f32 	%f11, %f8, %f10, %f9;
	add.f32 	%f12, %f11, 0fCB40007F;
	neg.f32 	%f13, %f12;
	fma.rn.f32 	%f14, %f6, 0f3FB8AA3B, %f13;
	fma.rn.f32 	%f15, %f6, 0f32A57060, %f14;
	mov.b32 	%r8, %f11;
	shl.b32 	%r9, %r8, 23;
	mov.b32 	%f16, %r9;
	ex2.approx.ftz.f32 	%f17, %f15;
	mul.f32 	%f18, %f17, %f16;
	mul.lo.s32 	%r10, %r1, %r4;
	shl.b32 	%r11, %r10, 1;
	add.s32 	%r12, %r11, %r4;
	add.s32 	%r13, %r12, %r2;
	mul.wide.u32 	%rd3, %r13, 4;
	add.s64 	%rd4, %rd2, %rd3;
	st.global.f32 	[%rd4], %f18;
	ret;

}
	// .globl	_Z17createRangeKernelPff
.visible .entry _Z17createRangeKernelPff(
	.param .u64 .ptr .align 1 _Z17createRangeKernelPff_param_0,
	.param .f32 _Z17createRangeKernelPff_param_1
)
{
	.reg .pred 	%p<3>;
	.reg .b32 	%r<7>;
	.reg .b32 	%f<20>;
	.reg .b64 	%rd<7>;

	ld.param.u64 	%rd3, [_Z17createRangeKernelPff_param_0];
	ld.param.f32 	%f1, [_Z17createRangeKernelPff_param_1];
	cvta.to.global.u64 	%rd1, %rd3;
	mov.u32 	%r1, %tid.x;
	setp.lt.u32 	%p1, %r1, 255;
	mul.wide.u32 	%rd4, %r1, 4;
	add.s64 	%rd2, %rd1, %rd4;
	@%p1 bra 	$L__BB1_2;
	add.s32 	%r2, %r1, -255;
	mul.lo.s32 	%r3, %r2, %r2;
	cvt.rn.f32.u32 	%f2, %r3;
	neg.f32 	%f3, %f2;
	add.f32 	%f4, %f1, %f1;
	mul.f32 	%f5, %f1, %f4;
	div.rn.f32 	%f6, %f3, %f5;
	fma.rn.f32 	%f7, %f6, 0f3BBB989D, 0f3F000000;
	cvt.sat.f32.f32 	%f8, %f7;
	mov.f32 	%f9, 0f4B400001;
	mov.f32 	%f10, 0f437C0000;
	fma.rm.f32 	%f11, %f8, %f10, %f9;
	add.f32 	%f12, %f11, 0fCB40007F;
	neg.f32 	%f13, %f12;
	fma.rn.f32 	%f14, %f6, 0f3FB8AA3B, %f13;
	fma.rn.f32 	%f15, %f6, 0f32A57060, %f14;
	mov.b32 	%r4, %f11;
	shl.b32 	%r5, %r4, 23;
	mov.b32 	%f16, %r5;
	ex2.approx.ftz.f32 	%f17, %f15;
	mul.f32 	%f18, %f17, %f16;
	st.global.f32 	[%rd2], %f18;
$L__BB1_2:
	bar.sync 	0;
	setp.gt.u32 	%p2, %r1, 254;
	@%p2 bra 	$L__BB1_4;
	sub.s32 	%r6, 510, %r1;
	mul.wide.u32 	%rd5, %r6, 4;
	add.s64 	%rd6, %rd1, %rd5;
	ld.global.f32 	%f19, [%rd6];
	st.global.f32 	[%rd2], %f19;
$L__BB1_4:
	ret;

}
	// .globl	_Z15bilateralFilterPhS_PfS0_iii
.visible .entry _Z15bilateralFilterPhS_PfS0_iii(
	.param .u64 .ptr .align 1 _Z15bilateralFilterPhS_PfS0_iii_param_0,
	.param .u64 .ptr .align 1 _Z15bilateralFilterPhS_PfS0_iii_param_1,
	.param .u64 .ptr .align 1 _Z15bilateralFilterPhS_PfS0_iii_param_2,
	.param .u64 .ptr .align 1 _Z15bilateralFilterPhS_PfS0_iii_param_3,
	.param .u32 _Z15bilateralFilterPhS_PfS0_iii_param_4,
	.param .u32 _Z15bilateralFilterPhS_PfS0_iii_param_5,
	.param .u32 _Z15bilateralFilterPhS_PfS0_iii_param_6
)
{
	.reg .pred 	%p<100>;
	.reg .b16 	%rs<16>;
	.reg .b32 	%r<260>;
	.reg .b32 	%f<188>;
	.reg .b64 	%rd<41>;

	ld.param.u64 	%rd8, [_Z15bilateralFilterPhS_PfS0_iii_param_0];
	ld.param.u64 	%rd7, [_Z15bilateralFilterPhS_PfS0_iii_param_1];
	ld.param.u64 	%rd9, [_Z15bilateralFilterPhS_PfS0_iii_param_2];
	ld.param.u64 	%rd10, [_Z15bilateralFilterPhS_PfS0_iii_param_3];
	ld.param.u32 	%r70, [_Z15bilateralFilterPhS_PfS0_iii_param_4];
	ld.param.u32 	%r71, [_Z15bilateralFilterPhS_PfS0_iii_param_5];
	ld.param.u32 	%r72, [_Z15bilateralFilterPhS_PfS0_iii_param_6];
	cvta.to.global.u64 	%rd1, %rd9;
	cvta.to.global.u64 	%rd2, %rd10;
	cvta.to.global.u64 	%rd3, %rd8;
	shl.b32 	%r1, %r70, 1;
	or.b32  	%r2, %r1, 1;
	mad.lo.s32 	%r73, %r1, %r1, %r1;
	add.s32 	%r3, %r73, %r2;
	mov.u32 	%r4, %tid.x;
	mov.u32 	%r5, %ntid.x;
	mov.u32 	%r6, %tid.y;
	mad.lo.s32 	%r248, %r5, %r6, %r4;
	mov.u32 	%r8, %ntid.y;
	mul.lo.s32 	%r9, %r5, %r8;
	setp.ge.u32 	%p2, %r248, %r3;
	@%p2 bra 	$L__BB2_5;
	add.s32 	%r74, %r248, %r9;
	max.u32 	%r75, %r3, %r74;
	setp.lt.u32 	%p3, %r74, %r3;
	selp.u32 	%r76, 1, 0, %p3;
	add.s32 	%r77, %r74, %r76;
	sub.s32 	%r78, %r75, %r77;
	div.u32 	%r79, %r78, %r9;
	add.s32 	%r10, %r79, %r76;
	and.b32  	%r80, %r10, 3;
	setp.eq.s32 	%p4, %r80, 3;
	mov.u32 	%r245, %r248;
	@%p4 bra 	$L__BB2_4;
	add.s32 	%r82, %r10, 1;
	and.b32  	%r11, %r82, 3;
	mov.b32 	%r244, 0;
	mov.u32 	%r245, %r248;
$L__BB2_3:
	.pragma "nounroll";
	mul.wide.u32 	%rd11, %r245, 4;
	add.s64 	%rd12, %rd1, %rd11;
	ld.global.f32 	%f73, [%rd12];
	shl.b32 	%r83, %r245, 2;
	mov.u32 	%r84, sharedData;
	add.s32 	%r85, %r84, %r83;
	st.shared.f32 	[%r85], %f73;
	add.s32 	%r245, %r245, %r9;
	add.s32 	%r244, %r244, 1;
	setp.ne.s32 	%p5, %r244, %r11;
	@%p5 bra 	$L__BB2_3;
$L__BB2_4:
	setp.lt.u32 	%p6, %r10, 3;
	@%p6 bra 	$L__BB2_5;
	bra.uni 	$L__BB2_55;
$L__BB2_5:
	setp.gt.u32 	%p8, %r248, 510;
	@%p8 bra 	$L__BB2_11;
	add.s32 	%r96, %r248, %r9;
	max.u32 	%r97, %r96, 511;
	setp.lt.u32 	%p9, %r96, 511;
	selp.u32 	%r98, 1, 0, %p9;
	add.s32 	%r99, %r96, %r98;
	sub.s32 	%r100, %r97, %r99;
	div.u32 	%r101, %r100, %r9;
	add.s32 	%r17, %r101, %r98;
	and.b32  	%r102, %r17, 3;
	setp.eq.s32 	%p10, %r102, 3;
	@%p10 bra 	$L__BB2_9;
	add.s32 	%r104, %r17, 1;
	and.b32  	%r18, %r104, 3;
	mov.b32 	%r247, 0;
$L__BB2_8:
	.pragma "nounroll";
	mul.wide.u32 	%rd21, %r248, 4;
	add.s64 	%rd22, %rd2, %rd21;
	ld.global.f32 	%f78, [%rd22];
	add.s32 	%r105, %r248, %r3;
	shl.b32 	%r106, %r105, 2;
	mov.u32 	%r107, sharedData;
	add.s32 	%r108, %r107, %r106;
	st.shared.f32 	[%r108], %f78;
	add.s32 	%r248, %r248, %r9;
	add.s32 	%r247, %r247, 1;
	setp.ne.s32 	%p11, %r247, %r18;
	@%p11 bra 	$L__BB2_8;
$L__BB2_9:
	setp.lt.u32 	%p12, %r17, 3;
	@%p12 bra 	$L__BB2_11;
$L__BB2_10:
	mul.wide.u32 	%rd23, %r248, 4;
	add.s64 	%rd24, %rd2, %rd23;
	ld.global.f32 	%f79, [%rd24];
	add.s32 	%r109, %r248, %r3;
	shl.b32 	%r110, %r109, 2;
	mov.u32 	%r111, sharedData;
	add.s32 	%r112, %r111, %r110;
	st.shared.f32 	[%r112], %f79;
	add.s32 	%r113, %r248, %r9;
	mul.wide.u32 	%rd25, %r113, 4;
	add.s64 	%rd26, %rd2, %rd25;
	ld.global.f32 	%f80, [%rd26];
	shl.b32 	%r114, %r9, 2;
	add.s32 	%r115, %r112, %r114;
	st.shared.f32 	[%r115], %f80;
	add.s32 	%r116, %r113, %r9;
	mul.wide.u32 	%rd27, %r116, 4;
	add.s64 	%rd28, %rd2, %rd27;
	ld.global.f32 	%f81, [%rd28];
	add.s32 	%r117, %r115, %r114;
	st.shared.f32 	[%r117], %f81;
	add.s32 	%r118, %r116, %r9;
	mul.wide.u32 	%rd29, %r118, 4;
	add.s64 	%rd30, %rd2, %rd29;
	ld.global.f32 	%f82, [%rd30];
	add.s32 	%r119, %r117, %r114;
	st.shared.f32 	[%r119], %f82;
	add.s32 	%r248, %r118, %r9;
	setp.lt.u32 	%p13, %r248, 511;
	@%p13 bra 	$L__BB2_10;
$L__BB2_11:
	bar.sync 	0;
	mov.u32 	%r28, %ctaid.x;
	mad.lo.s32 	%r29, %r28, %r5, %r4;
	mov.u32 	%r120, %ctaid.y;
	mad.lo.s32 	%r121, %r120, %r8, %r6;
	mov.u32 	%r31, %nctaid.x;
	mul.lo.s32 	%r32, %r31, %r5;
	mad.lo.s32 	%r33, %r32, %r121, %r29;
	setp.ge.s32 	%p14, %r29, %r71;
	setp.ge.s32 	%p15, %r121, %r72;
	or.pred  	%p16, %p14, %p15;
	@%p16 bra 	$L__BB2_54;
	neg.s32 	%r34, %r70;
	setp.lt.s32 	%p17, %r70, 0;
	mov.f32 	%f167, 0f00000000;
	mov.f32 	%f166, %f167;
	@%p17 bra 	$L__BB2_53;
	cvt.s64.s32 	%rd31, %r33;
	add.s64 	%rd32, %rd3, %rd31;
	ld.global.u8 	%r35, [%rd32];
	and.b32  	%r36, %r70, 1;
	sub.s32 	%r37, 3, %r70;
	sub.s32 	%r38, %r29, %r70;
	sub.s32 	%r39, %r4, %r70;
	mov.f32 	%f166, 0f00000000;
	mov.u32 	%r251, %r34;
	mov.f32 	%f167, %f166;
$L__BB2_14:
	setp.lt.u32 	%p18, %r1, 7;
	add.s32 	%r41, %r251, %r121;
	setp.gt.s32 	%p19, %r41, -1;
	setp.lt.s32 	%p20, %r41, %r72;
	and.pred  	%p1, %p19, %p20;
	mul.lo.s32 	%r42, %r32, %r41;
	add.s32 	%r43, %r251, %r70;
	mad.lo.s32 	%r44, %r43, %r2, %r70;
	mov.u32 	%r258, %r34;
	@%p18 bra 	$L__BB2_34;
	and.b32  	%r122, %r2, 2147483640;
	neg.s32 	%r255, %r122;
	mad.lo.s32 	%r123, %r31, %r41, %r28;
	mad.lo.s32 	%r253, %r5, %r123, %r39;
	mul.lo.s32 	%r124, %r2, %r43;
	shl.b32 	%r125, %r124, 2;
	mov.u32 	%r126, sharedData;
	add.s32 	%r127, %r126, %r125;
	add.s32 	%r252, %r127, 16;
	mov.u32 	%r254, %r38;
	mov.u32 	%r256, %r37;
$L__BB2_16:
	.pragma "nounroll";
	setp.gt.s32 	%p21, %r254, -1;
	setp.lt.s32 	%p22, %r254, %r71;
	and.pred  	%p23, %p21, %p22;
	and.pred  	%p24, %p23, %p1;
	cvt.s64.s32 	%rd33, %r253;
	add.s64 	%rd4, %rd3, %rd33;
	not.pred 	%p25, %p24;
	@%p25 bra 	$L__BB2_18;
	ld.global.u8 	%rs1, [%rd4];
	cvt.u32.u16 	%r128, %rs1;
	ld.shared.f32 	%f85, [%r252+-16];
	sub.s32 	%r129, %r3, %r35;
	add.s32 	%r130, %r129, %r128;
	shl.b32 	%r131, %r130, 2;
	mov.u32 	%r132, sharedData;
	add.s32 	%r133, %r132, %r131;
	ld.shared.f32 	%f86, [%r133+1020];
	mul.f32 	%f87, %f85, %f86;
	add.f32 	%f166, %f166, %f87;
	cvt.rn.f32.u16 	%f88, %rs1;
	fma.rn.f32 	%f167, %f87, %f88, %f167;
$L__BB2_18:
	add.s32 	%r134, %r254, 1;
	setp.gt.s32 	%p26, %r134, -1;
	setp.lt.s32 	%p27, %r134, %r71;
	and.pred  	%p28, %p26, %p27;
	and.pred  	%p29, %p28, %p1;
	not.pred 	%p30, %p29;
	@%p30 bra 	$L__BB2_20;
	ld.global.u8 	%rs2, [%rd4+1];
	cvt.u32.u16 	%r135, %rs2;
	ld.shared.f32 	%f89, [%r252+-12];
	sub.s32 	%r136, %r3, %r35;
	add.s32 	%r137, %r136, %r135;
	shl.b32 	%r138, %r137, 2;
	mov.u32 	%r139, sharedData;
	add.s32 	%r140, %r139, %r138;
	ld.shared.f32 	%f90, [%r140+1020];
	mul.f32 	%f91, %f89, %f90;
	add.f32 	%f166, %f166, %f91;
	cvt.rn.f32.u16 	%f92, %rs2;
	fma.rn.f32 	%f167, %f91, %f92, %f167;
$L__BB2_20:
	add.s32 	%r141, %r254, 2;
	setp.gt.s32 	%p31, %r141, -1;
	setp.lt.s32 	%p32, %r141, %r71;
	and.pred  	%p33, %p31, %p32;
	and.pred  	%p34, %p33, %p1;
	not.pred 	%p35, %p34;
	@%p35 bra 	$L__BB2_22;
	ld.global.u8 	%rs3, [%rd4+2];
	cvt.u32.u16 	%r142, %rs3;
	ld.shared.f32 	%f93, [%r252+-8];
	sub.s32 	%r143, %r3, %r35;
	add.s32 	%r144, %r143, %r142;
	shl.b32 	%r145, %r144, 2;
	mov.u32 	%r146, sharedData;
	add.s32 	%r147, %r146, %r145;
	ld.shared.f32 	%f94, [%r147+1020];
	mul.f32 	%f95, %f93, %f94;
	add.f32 	%f166, %f166, %f95;
	cvt.rn.f32.u16 	%f96, %rs3;
	fma.rn.f32 	%f167, %f95, %f96, %f167;
$L__BB2_22:
	add.s32 	%r148, %r254, 3;
	setp.gt.s32 	%p36, %r148, -1;
	setp.lt.s32 	%p37, %r148, %r71;
	and.pred  	%p38, %p36, %p37;
	and.pred  	%p39, %p38, %p1;
	not.pred 	%p40, %p39;
	@%p40 bra 	$L__BB2_24;
	ld.global.u8 	%rs4, [%rd4+3];
	cvt.u32.u16 	%r149, %rs4;
	ld.shared.f32 	%f97, [%r252+-4];
	sub.s32 	%r150, %r3, %r35;
	add.s32 	%r151, %r150, %r149;
	shl.b32 	%r152, %r151, 2;
	mov.u32 	%r153, sharedData;
	add.s32 	%r154, %r153, %r152;
	ld.shared.f32 	%f98, [%r154+1020];
	mul.f32 	%f99, %f97, %f98;
	add.f32 	%f166, %f166, %f99;
	cvt.rn.f32.u16 	%f100, %rs4;
	fma.rn.f32 	%f167, %f99, %f100, %f167;
$L__BB2_24:
	add.s32 	%r155, %r254, 4;
	setp.gt.s32 	%p41, %r155, -1;
	setp.lt.s32 	%p42, %r155, %r71;
	and.pred  	%p43, %p41, %p42;
	and.pred  	%p44, %p43, %p1;
	not.pred 	%p45, %p44;
	@%p45 bra 	$L__BB2_26;
	ld.global.u8 	%rs5, [%rd4+4];
	cvt.u32.u16 	%r156, %rs5;
	ld.shared.f32 	%f101, [%r252];
	sub.s32 	%r157, %r3, %r35;
	add.s32 	%r158, %r157, %r156;
	shl.b32 	%r159, %r158, 2;
	mov.u32 	%r160, sharedData;
	add.s32 	%r161, %r160, %r159;
	ld.shared.f32 	%f102, [%r161+1020];
	mul.f32 	%f103, %f101, %f102;
	add.f32 	%f166, %f166, %f103;
	cvt.rn.f32.u16 	%f104, %rs5;
	fma.rn.f32 	%f167, %f103, %f104, %f167;
$L__BB2_26:
	add.s32 	%r162, %r254, 5;
	setp.gt.s32 	%p46, %r162, -1;
	setp.lt.s32 	%p47, %r162, %r71;
	and.pred  	%p48, %p46, %p47;
	and.pred  	%p49, %p48, %p1;
	not.pred 	%p50, %p49;
	@%p50 bra 	$L__BB2_28;
	ld.global.u8 	%rs6, [%rd4+5];
	cvt.u32.u16 	%r163, %rs6;
	ld.shared.f32 	%f105, [%r252+4];
	sub.s32 	%r164, %r3, %r35;
	add.s32 	%r165, %r164, %r163;
	shl.b32 	%r166, %r165, 2;
	mov.u32 	%r167, sharedData;
	add.s32 	%r168, %r167, %r166;
	ld.shared.f32 	%f106, [%r168+1020];
	mul.f32 	%f107, %f105, %f106;
	add.f32 	%f166, %f166, %f107;
	cvt.rn.f32.u16 	%f108, %rs6;
	fma.rn.f32 	%f167, %f107, %f108, %f167;
$L__BB2_28:
	add.s32 	%r169, %r254, 6;
	setp.gt.s32 	%p51, %r169, -1;
	setp.lt.s32 	%p52, %r169, %r71;
	and.pred  	%p53, %p51, %p52;
	and.pred  	%p54, %p53, %p1;
	not.pred 	%p55, %p54;
	@%p55 bra 	$L__BB2_30;
	ld.global.u8 	%rs7, [%rd4+6];
	cvt.u32.u16 	%r170, %rs7;
	ld.shared.f32 	%f109, [%r252+8];
	sub.s32 	%r171, %r3, %r35;
	add.s32 	%r172, %r171, %r170;
	shl.b32 	%r173, %r172, 2;
	mov.u32 	%r174, sharedData;
	add.s32 	%r175, %r174, %r173;
	ld.shared.f32 	%f110, [%r175+1020];
	mul.f32 	%f111, %f109, %f110;
	add.f32 	%f166, %f166, %f111;
	cvt.rn.f32.u16 	%f112, %rs7;
	fma.rn.f32 	%f167, %f111, %f112, %f167;
$L__BB2_30:
	add.s32 	%r176, %r254, 7;
	setp.gt.s32 	%p56, %r176, -1;
	setp.lt.s32 	%p57, %r176, %r71;
	and.pred  	%p58, %p56, %p57;
	and.pred  	%p59, %p58, %p1;
	not.pred 	%p60, %p59;
	@%p60 bra 	$L__BB2_32;
	ld.global.u8 	%rs8, [%rd4+7];
	cvt.u32.u16 	%r177, %rs8;
	ld.shared.f32 	%f113, [%r252+12];
	sub.s32 	%r178, %r3, %r35;
	add.s32 	%r179, %r178, %r177;
	shl.b32 	%r180, %r179, 2;
	mov.u32 	%r181, sharedData;
	add.s32 	%r182, %r181, %r180;
	ld.shared.f32 	%f114, [%r182+1020];
	mul.f32 	%f115, %f113, %f114;
	add.f32 	%f166, %f166, %f115;
	cvt.rn.f32.u16 	%f116, %rs8;
	fma.rn.f32 	%f167, %f115, %f116, %f167;
$L__BB2_32:
	add.s32 	%r256, %r256, 8;
	add.s32 	%r255, %r255, 8;
	add.s32 	%r254, %r254, 8;
	add.s32 	%r253, %r253, 8;
	add.s32 	%r252, %r252, 32;
	setp.ne.s32 	%p61, %r255, 0;
	@%p61 bra 	$L__BB2_16;
	add.s32 	%r258, %r256, -3;
$L__BB2_34:
	and.b32  	%r183, %r1, 6;
	setp.lt.u32 	%p62, %r183, 3;
	@%p62 bra 	$L__BB2_44;
	add.s32 	%r60, %r258, %r29;
	setp.gt.s32 	%p63, %r60, -1;
	setp.lt.s32 	%p64, %r60, %r71;
	and.pred  	%p65, %p63, %p64;
	and.pred  	%p66, %p65, %p1;
	add.s32 	%r184, %r60, %r42;
	cvt.s64.s32 	%rd34, %r184;
	add.s64 	%rd5, %rd3, %rd34;
	add.s32 	%r185, %r44, %r258;
	shl.b32 	%r186, %r185, 2;
	mov.u32 	%r187, sharedData;
	add.s32 	%r61, %r187, %r186;
	not.pred 	%p67, %p66;
	@%p67 bra 	$L__BB2_37;
	ld.global.u8 	%rs9, [%rd5];
	cvt.u32.u16 	%r188, %rs9;
	ld.shared.f32 	%f117, [%r61];
	sub.s32 	%r189, %r3, %r35;
	add.s32 	%r190, %r189, %r188;
	shl.b32 	%r191, %r190, 2;
	mov.u32 	%r192, sharedData;
	add.s32 	%r193, %r192, %r191;
	ld.shared.f32 	%f118, [%r193+1020];
	mul.f32 	%f119, %f117, %f118;
	add.f32 	%f166, %f166, %f119;
	cvt.rn.f32.u16 	%f120, %rs9;
	fma.rn.f32 	%f167, %f119, %f120, %f167;
$L__BB2_37:
	add.s32 	%r194, %r60, 1;
	setp.gt.s32 	%p68, %r194, -1;
	setp.lt.s32 	%p69, %r194, %r71;
	and.pred  	%p70, %p68, %p69;
	and.pred  	%p71, %p70, %p1;
	not.pred 	%p72, %p71;
	@%p72 bra 	$L__BB2_39;
	ld.global.u8 	%rs10, [%rd5+1];
	cvt.u32.u16 	%r195, %rs10;
	ld.shared.f32 	%f121, [%r61+4];
	sub.s32 	%r196, %r3, %r35;
	add.s32 	%r197, %r196, %r195;
	shl.b32 	%r198, %r197, 2;
	mov.u32 	%r199, sharedData;
	add.s32 	%r200, %r199, %r198;
	ld.shared.f32 	%f122, [%r200+1020];
	mul.f32 	%f123, %f121, %f122;
	add.f32 	%f166, %f166, %f123;
	cvt.rn.f32.u16 	%f124, %rs10;
	fma.rn.f32 	%f167, %f123, %f124, %f167;
$L__BB2_39:
	add.s32 	%r201, %r60, 2;
	setp.gt.s32 	%p73, %r201, -1;
	setp.lt.s32 	%p74, %r201, %r71;
	and.pred  	%p75, %p73, %p74;
	and.pred  	%p76, %p75, %p1;
	not.pred 	%p77, %p76;
	@%p77 bra 	$L__BB2_41;
	ld.global.u8 	%rs11, [%rd5+2];
	cvt.u32.u16 	%r202, %rs11;
	ld.shared.f32 	%f125, [%r61+8];
	sub.s32 	%r203, %r3, %r35;
	add.s32 	%r204, %r203, %r202;
	shl.b32 	%r205, %r204, 2;
	mov.u32 	%r206, sharedData;
	add.s32 	%r207, %r206, %r205;
	ld.shared.f32 	%f126, [%r207+1020];
	mul.f32 	%f127, %f125, %f126;
	add.f32 	%f166, %f166, %f127;
	cvt.rn.f32.u16 	%f128, %rs11;
	fma.rn.f32 	%f167, %f127, %f128, %f167;
$L__BB2_41:
	add.s32 	%r208, %r60, 3;
	setp.gt.s32 	%p78, %r208, -1;
	setp.lt.s32 	%p79, %r208, %r71;
	and.pred  	%p80, %p78, %p79;
	and.pred  	%p81, %p80, %p1;
	not.pred 	%p82, %p81;
	@%p82 bra 	$L__BB2_43;
	ld.global.u8 	%rs12, [%rd5+3];
	cvt.u32.u16 	%r209, %rs12;
	ld.shared.f32 	%f129, [%r61+12];
	sub.s32 	%r210, %r3, %r35;
	add.s32 	%r211, %r210, %r209;
	shl.b32 	%r212, %r211, 2;
	mov.u32 	%r213, sharedData;
	add.s32 	%r214, %r213, %r212;
	ld.shared.f32 	%f130, [%r214+1020];
	mul.f32 	%f131, %f129, %f130;
	add.f32 	%f166, %f166, %f131;
	cvt.rn.f32.u16 	%f132, %rs12;
	fma.rn.f32 	%f167, %f131, %f132, %f167;
$L__BB2_43:
	add.s32 	%r258, %r258, 4;
$L__BB2_44:
	setp.eq.s32 	%p83, %r36, 0;
	@%p83 bra 	$L__BB2_50;
	add.s32 	%r64, %r258, %r29;
	setp.gt.s32 	%p84, %r64, -1;
	setp.lt.s32 	%p85, %r64, %r71;
	and.pred  	%p86, %p84, %p85;
	and.pred  	%p87, %p86, %p1;
	add.s32 	%r215, %r64, %r42;
	cvt.s64.s32 	%rd35, %r215;
	add.s64 	%rd6, %rd3, %rd35;
	add.s32 	%r216, %r44, %r258;
	shl.b32 	%r217, %r216, 2;
	mov.u32 	%r218, sharedData;
	add.s32 	%r65, %r218, %r217;
	not.pred 	%p88, %p87;
	@%p88 bra 	$L__BB2_47;
	ld.global.u8 	%rs13, [%rd6];
	cvt.u32.u16 	%r219, %rs13;
	ld.shared.f32 	%f133, [%r65];
	sub.s32 	%r220, %r3, %r35;
	add.s32 	%r221, %r220, %r219;
	shl.b32 	%r222, %r221, 2;
	mov.u32 	%r223, sharedData;
	add.s32 	%r224, %r223, %r222;
	ld.shared.f32 	%f134, [%r224+1020];
	mul.f32 	%f135, %f133, %f134;
	add.f32 	%f166, %f166, %f135;
	cvt.rn.f32.u16 	%f136, %rs13;
	fma.rn.f32 	%f167, %f135, %f136, %f167;
$L__BB2_47:
	add.s32 	%r225, %r64, 1;
	setp.gt.s32 	%p89, %r225, -1;
	setp.lt.s32 	%p90, %r225, %r71;
	and.pred  	%p91, %p89, %p90;
	and.pred  	%p92, %p91, %p1;
	not.pred 	%p93, %p92;
	@%p93 bra 	$L__BB2_49;
	ld.global.u8 	%rs14, [%rd6+1];
	cvt.u32.u16 	%r226, %rs14;
	ld.shared.f32 	%f137, [%r65+4];
	sub.s32 	%r227, %r3, %r35;
	add.s32 	%r228, %r227, %r226;
	shl.b32 	%r229, %r228, 2;
	mov.u32 	%r230, sharedData;
	add.s32 	%r231, %r230, %r229;
	ld.shared.f32 	%f138, [%r231+1020];
	mul.f32 	%f139, %f137, %f138;
	add.f32 	%f166, %f166, %f139;
	cvt.rn.f32.u16 	%f140, %rs14;
	fma.rn.f32 	%f167, %f139, %f140, %f167;
$L__BB2_49:
	add.s32 	%r258, %r258, 2;
$L__BB2_50:
	add.s32 	%r68, %r258, %r29;
	setp.gt.s32 	%p94, %r68, -1;
	setp.lt.s32 	%p95, %r68, %r71;
	and.pred  	%p96, %p94, %p95;
	and.pred  	%p97, %p96, %p1;
	not.pred 	%p98, %p97;
	@%p98 bra 	$L__BB2_52;
	add.s32 	%r232, %r68, %r42;
	cvt.s64.s32 	%rd36, %r232;
	add.s64 	%rd37, %rd3, %rd36;
	ld.global.u8 	%rs15, [%rd37];
	cvt.u32.u16 	%r233, %rs15;
	add.s32 	%r234, %r44, %r258;
	shl.b32 	%r235, %r234, 2;
	mov.u32 	%r236, sharedData;
	add.s32 	%r237, %r236, %r235;
	ld.shared.f32 	%f141, [%r237];
	sub.s32 	%r238, %r3, %r35;
	add.s32 	%r239, %r238, %r233;
	shl.b32 	%r240, %r239, 2;
	add.s32 	%r241, %r236, %r240;
	ld.shared.f32 	%f142, [%r241+1020];
	mul.f32 	%f143, %f141, %f142;
	add.f32 	%f166, %f166, %f143;
	cvt.rn.f32.u16 	%f144, %rs15;
	fma.rn.f32 	%f167, %f143, %f144, %f167;
$L__BB2_52:
	add.s32 	%r69, %r251, 1;
	setp.ne.s32 	%p99, %r251, %r70;
	mov.u32 	%r251, %r69;
	@%p99 bra 	$L__BB2_14;
$L__BB2_53:
	cvt.s64.s32 	%rd38, %r33;
	div.rn.f32 	%f145, %f167, %f166;
	cvt.rzi.u32.f32 	%r242, %f145;
	cvta.to.global.u64 	%rd39, %rd7;
	add.s64 	%rd40, %rd39, %rd38;
	st.global.u8 	[%rd40], %r242;
$L__BB2_54:
	ret;
$L__BB2_55:
	mul.wide.u32 	%rd13, %r245, 4;
	add.s64 	%rd14, %rd1, %rd13;
	ld.global.f32 	%f74, [%rd14];
	shl.b32 	%r86, %r245, 2;
	mov.u32 	%r87, sharedData;
	add.s32 	%r88, %r87, %r86;
	st.shared.f32 	[%r88], %f74;
	add.s32 	%r89, %r245, %r9;
	mul.wide.u32 	%rd15, %r89, 4;
	add.s64 	%rd16, %rd1, %rd15;
	ld.global.f32 	%f75, [%rd16];
	shl.b32 	%r90, %r9, 2;
	add.s32 	%r91, %r88, %r90;
	st.shared.f32 	[%r91], %f75;
	add.s32 	%r92, %r89, %r9;
	mul.wide.u32 	%rd17, %r92, 4;
	add.s64 	%rd18, %rd1, %rd17;
	ld.global.f32 	%f76, [%rd18];
	add.s32 	%r93, %r91, %r90;
	st.shared.f32 	[%r93], %f76;
	add.s32 	%r94, %r92, %r9;
	mul.wide.u32 	%rd19, %r94, 4;
	add.s64 	%rd20, %rd1, %rd19;
	ld.global.f32 	%f77, [%rd20];
	add.s32 	%r95, %r93, %r90;
	st.shared.f32 	[%r95], %f77;
	add.s32 	%r245, %r94, %r9;
	setp.lt.u32 	%p7, %r245, %r3;
	@%p7 bra 	$L__BB2_55;
	bra.uni 	$L__BB2_5;

}


// ===== COMPILED SASS (sm_100) =====

	.target	sm_100

	.elftype	@"ET_EXEC"


//--------------------- .note.nv.tkinfo           --------------------------
	.section	.note.nv.tkinfo,"",@"SHT_NOTE"
	.sectionflags	@"SHF_NOTE_NV_TKINFO"
	.tkinfo
        /*0018*/ 	.word	0x00000002
        /*0030*/ 	.string	""
        /*0030*/ 	.string	"ptxas"
        /*0030*/ 	.string	"Cuda compilation tools, release 13.0, V13.0.88"
        /*0030*/ 	.string	"Build cuda_13.0.r13.0/compiler.36424714_0"
        /*0030*/ 	.string	"-arch sm_100 -m 64 "



//--------------------- .note.nv.cuinfo           --------------------------
	.section	.note.nv.cuinfo,"",@"SHT_NOTE"
	.sectionflags	@"SHF_NOTE_NV_CUINFO"
        /*0018*/ 	.short	0x0002
        /*001a*/ 	.short	0x0064
        /*001c*/ 	.short	0x0082
	.zero		2


//--------------------- .nv.info                  --------------------------
	.section	.nv.info,"",@"SHT_CUDA_INFO"
	.align	4


	//----- nvinfo : EIATTR_REGCOUNT
	.align		4
        /*0000*/ 	.byte	0x04, 0x2f
        /*0002*/ 	.short	(.L_1 - .L_0)
	.align		4
.L_0:
        /*0004*/ 	.word	index@(_Z19createSpatialKernelPfif)
        /*0008*/ 	.word	0x0000000f


	//----- nvinfo : EIATTR_FRAME_SIZE
	.align		4
.L_1:
        /*000c*/ 	.byte	0x04, 0x11
        /*000e*/ 	.short	(.L_3 - .L_2)
	.align		4
.L_2:
        /*0010*/ 	.word	index@($__internal_2_$__cuda_sm3x_div_rn_noftz_f32_slowpath)
        /*0014*/ 	.word	0x00000000


	//----- nvinfo : EIATTR_FRAME_SIZE
	.align		4
.L_3:
        /*0018*/ 	.byte	0x04, 0x11
        /*001a*/ 	.short	(.L_5 - .L_4)
	.align		4
.L_4:
        /*001c*/ 	.word	index@(_Z19createSpatialKernelPfif)
        /*0020*/ 	.word	0x00000000


	//----- nvinfo : EIATTR_REGCOUNT
	.align		4
.L_5:
        /*0024*/ 	.byte	0x04, 0x2f
        /*0026*/ 	.short	(.L_7 - .L_6)
	.align		4
.L_6:
        /*0028*/ 	.word	index@(_Z17createRangeKernelPff)
        /*002c*/ 	.word	0x00000011


	//----- nvinfo : EIATTR_FRAME_SIZE
	.align		4
.L_7:
        /*0030*/ 	.byte	0x04, 0x11
        /*0032*/ 	.short	(.L_9 - .L_8)
	.align		4
.L_8:
        /*0034*/ 	.word	index@($__internal_1_$__cuda_sm3x_div_rn_noftz_f32_slowpath)
        /*0038*/ 	.word	0x00000000


	//----- nvinfo : EIATTR_FRAME_SIZE
	.align		4
.L_9:
        /*003c*/ 	.byte	0x04, 0x11
        /*003e*/ 	.short	(.L_11 - .L_10)
	.align		4
.L_10:
        /*0040*/ 	.word	index@(_Z17createRangeKernelPff)
        /*0044*/ 	.word	0x00000000


	//----- nvinfo : EIATTR_REGCOUNT
	.align		4
.L_11:
        /*0048*/ 	.byte	0x04, 0x2f
        /*004a*/ 	.short	(.L_13 - .L_12)
	.align		4
.L_12:
        /*004c*/ 	.word	index@(_Z15bilateralFilterPhS_PfS0_iii)
        /*0050*/ 	.word	0x00000020


	//----- nvinfo : EIATTR_FRAME_SIZE
	.align		4
.L_13:
        /*0054*/ 	.byte	0x04, 0x11
        /*0056*/ 	.short	(.L_15 - .L_14)
	.align		4
.L_14:
        /*0058*/ 	.word	index@($__internal_0_$__cuda_sm3x_div_rn_noftz_f32_slowpath)
        /*005c*/ 	.word	0x00000000


	//----- nvinfo : EIATTR_FRAME_SIZE
	.align		4
.L_15:
        /*0060*/ 	.byte	0x04, 0x11
        /*0062*/ 	.short	(.L_17 - .L_16)
	.align		4
.L_16:
        /*0064*/ 	.word	index@(_Z15bilateralFilterPhS_PfS0_iii)
        /*0068*/ 	.word	0x00000000


	//----- nvinfo : EIATTR_MIN_STACK_SIZE
	.align		4
.L_17:
        /*006c*/ 	.byte	0x04, 0x12
        /*006e*/ 	.short	(.L_19 - .L_18)
	.align		4
.L_18:
        /*0070*/ 	.word	index@(_Z15bilateralFilterPhS_PfS0_iii)
        /*0074*/ 	.word	0x00000000


	//----- nvinfo : EIATTR_MIN_STACK_SIZE
	.align		4
.L_19:
        /*0078*/ 	.byte	0x04, 0x12
        /*007a*/ 	.short	(.L_21 - .L_20)
	.align		4
.L_20:
        /*007c*/ 	.word	index@(_Z17createRangeKernelPff)
        /*0080*/ 	.word	0x00000000


	//----- nvinfo : EIATTR_MIN_STACK_SIZE
	.align		4
.L_21:
        /*0084*/ 	.byte	0x04, 0x12
        /*0086*/ 	.short	(.L_23 - .L_22)
	.align		4
.L_22:
        /*0088*/ 	.word	index@(_Z19createSpatialKernelPfif)
        /*008c*/ 	.word	0x00000000
.L_23:


//--------------------- .nv.compat                --------------------------
	.section	.nv.compat,"",@"SHT_CUDA_COMPAT_INFO"
	.align	4
        /*0000*/ 	.byte	0x02, 0x09, 0x00, 0x00, 0x02, 0x02, 0x01, 0x00, 0x02, 0x05, 0x05, 0x00, 0x03, 0x07, 0x01, 0x01
        /*0010*/ 	.byte	0x02, 0x03, 0x00, 0x00, 0x02, 0x06, 0x01, 0x00, 0x04, 0x0b, 0x08, 0x00, 0x01, 0x00, 0x00, 0x00
        /*0020*/ 	.byte	0x00, 0x00, 0x00, 0x00


//--------------------- .nv.info._Z15bilateralFilterPhS_PfS0_iii --------------------------
	.section	.nv.info._Z15bilateralFilterPhS_PfS0_iii,"",@"SHT_CUDA_INFO"
	.sectionflags	@""
	.align	4


	//----- nvinfo : EIATTR_CUDA_API_VERSION
	.align		4
        /*0000*/ 	.byte	0x04, 0x37
        /*0002*/ 	.short	(.L_25 - .L_24)
.L_24:
        /*0004*/ 	.word	0x00000082


	//----- nvinfo : EIATTR_KPARAM_INFO
	.align		4
.L_25:
        /*0008*/ 	.byte	0x04, 0x17
        /*000a*/ 	.short	(.L_27 - .L_26)
.L_26:
        /*000c*/ 	.word	0x00000000
        /*0010*/ 	.short	0x0006
        /*0012*/ 	.short	0x0028
        /*0014*/ 	.byte	0x00, 0xf0, 0x11, 0x00


	//----- nvinfo : EIATTR_KPARAM_INFO
	.align		4
.L_27:
        /*0018*/ 	.byte	0x04, 0x17
        /*001a*/ 	.short	(.L_29 - .L_28)
.L_28:
        /*001c*/ 	.word	0x00000000
        /*0020*/ 	.short	0x0005
        /*0022*/ 	.short	0x0024
        /*0024*/ 	.byte	0x00, 0xf0, 0x11, 0x00


	//----- nvinfo : EIATTR_KPARAM_INFO
	.align		4
.L_29:
        /*0028*/ 	.byte	0x04, 0x17
        /*002a*/ 	.short	(.L_31 - .L_30)
.L_30:
        /*002c*/ 	.word	0x00000000
        /*0030*/ 	.short	0x0004
        /*0032*/ 	.short	0x0020
        /*0034*/ 	.byte	0x00, 0xf0, 0x11, 0x00


	//----- nvinfo : EIATTR_KPARAM_INFO
	.align		4
.L_31:
        /*0038*/ 	.byte	0x04, 0x17
        /*003a*/ 	.short	(.L_33 - .L_32)
.L_32:
        /*003c*/ 	.word	0x00000000
        /*0040*/ 	.short	0x0003
        /*0042*/ 	.short	0x0018
        /*0044*/ 	.byte	0x00, 0xf5, 0x21, 0x00


	//----- nvinfo : EIATTR_KPARAM_INFO
	.align		4
.L_33:
        /*0048*/ 	.byte	0x04, 0x17
        /*004a*/ 	.short	(.L_35 - .L_34)
.L_34:
        /*004c*/ 	.word	0x00000000
        /*0050*/ 	.short	0x0002
        /*0052*/ 	.short	0x0010
        /*0054*/ 	.byte	0x00, 0xf5, 0x21, 0x00


	//----- nvinfo : EIATTR_KPARAM_INFO
	.align		4
.L_35:
        /*0058*/ 	.byte	0x04, 0x17
        /*005a*/ 	.short	(.L_37 - .L_36)
.L_36:
        /*005c*/ 	.word	0x00000000
        /*0060*/ 	.short	0x0001
        /*0062*/ 	.short	0x0008
        /*0064*/ 	.byte	0x00, 0xf5, 0x21, 0x00


	//----- nvinfo : EIATTR_KPARAM_INFO
	.align		4
.L_37:
        /*0068*/ 	.byte	0x04, 0x17
        /*006a*/ 	.short	(.L_39 - .L_38)
.L_38:
        /*006c*/ 	.word	0x00000000
        /*0070*/ 	.short	0x0000
        /*0072*/ 	.short	0x0000
        /*0074*/ 	.byte	0x00, 0xf5, 0x21, 0x00


	//----- nvinfo : EIATTR_SPARSE_MMA_MASK
	.align		4
.L_39:
        /*0078*/ 	.byte	0x03, 0x50
        /*007a*/ 	.short	0x0000


	//----- nvinfo : EIATTR_MAXREG_COUNT
	.align		4
        /*007c*/ 	.byte	0x03, 0x1b
        /*007e*/ 	.short	0x00ff


	//----- nvinfo : EIATTR_NUM_BARRIERS
	.align		4
        /*0080*/ 	.byte	0x02, 0x4c
        /*0082*/ 	.byte	0x01
	.zero		1


	//----- nvinfo : EIATTR_MERCURY_ISA_VERSION
	.align		4
        /*0084*/ 	.byte	0x03, 0x5f
        /*0086*/ 	.short	0x0101


	//----- nvinfo : EIATTR_VRC_CTA_INIT_COUNT
	.align		4
        /*0088*/ 	.byte	0x02, 0x4a
	.zero		1
	.zero		1


	//----- nvinfo : EIATTR_EXIT_INSTR_OFFSETS
	.align		4
        /*008c*/ 	.byte	0x04, 0x1c
        /*008e*/ 	.short	(.L_41 - .L_40)


	//   ....[0]....
.L_40:
        /*0090*/ 	.word	0x00000b30


	//   ....[1]....
        /*0094*/ 	.word	0x000020a0


	//----- nvinfo : EIATTR_CRS_STACK_SIZE
	.align		4
.L_41:
        /*0098*/ 	.byte	0x04, 0x1e
        /*009a*/ 	.short	(.L_43 - .L_42)
.L_42:
        /*009c*/ 	.word	0x00000000


	//----- nvinfo : EIATTR_CBANK_PARAM_SIZE
	.align		4
.L_43:
        /*00a0*/ 	.byte	0x03, 0x19
        /*00a2*/ 	.short	0x002c


	//----- nvinfo : EIATTR_PARAM_CBANK
	.align		4
        /*00a4*/ 	.byte	0x04, 0x0a
        /*00a6*/ 	.short	(.L_45 - .L_44)
	.align		4
.L_44:
        /*00a8*/ 	.word	index@(.nv.constant0._Z15bilateralFilterPhS_PfS0_iii)
        /*00ac*/ 	.short	0x0380
        /*00ae*/ 	.short	0x002c


	//----- nvinfo : EIATTR_SW_WAR
	.align		4
.L_45:
        /*00b0*/ 	.byte	0x04, 0x36
        /*00b2*/ 	.short	(.L_47 - .L_46)
.L_46:
        /*00b4*/ 	.word	0x00000008
.L_47:


//--------------------- .nv.info._Z17createRangeKernelPff --------------------------
	.section	.nv.info._Z17createRangeKernelPff,"",@"SHT_CUDA_INFO"
	.sectionflags	@""
	.align	4


	//----- nvinfo : EIATTR_CUDA_API_VERSION
	.align		4
        /*0000*/ 	.byte	0x04, 0x37
        /*0002*/ 	.short	(.L_49 - .L_48)
.L_48:
        /*0004*/ 	.word	0x00000082


	//----- nvinfo : EIATTR_KPARAM_INFO
	.align		4
.L_49:
        /*0008*/ 	.byte	0x04, 0x17
        /*000a*/ 	.short	(.L_51 - .L_50)
.L_50:
        /*000c*/ 	.word	0x00000000
        /*0010*/ 	.short	0x0001
        /*0012*/ 	.short	0x0008
        /*0014*/ 	.byte	0x00, 0xf0, 0x11, 0x00


	//----- nvinfo : EIATTR_KPARAM_INFO
	.align		4
.L_51:
        /*0018*/ 	.byte	0x04, 0x17
        /*001a*/ 	.short	(.L_53 - .L_52)
.L_52:
        /*001c*/ 	.word	0x00000000
        /*0020*/ 	.short	0x0000
        /*0022*/ 	.short	0x0000
        /*0024*/ 	.byte	0x00, 0xf5, 0x21, 0x00


	//----- nvinfo : EIATTR_SPARSE_MMA_MASK
	.align		4
.L_53:
        /*0028*/ 	.byte	0x03, 0x50
        /*002a*/ 	.short	0x0000


	//----- nvinfo : EIATTR_MAXREG_COUNT
	.align		4
        /*002c*/ 	.byte	0x03, 0x1b
        /*002e*/ 	.short	0x00ff


	//----- nvinfo : EIATTR_NUM_BARRIERS
	.align		4
        /*0030*/ 	.byte	0x02, 0x4c
        /*0032*/ 	.byte	0x01
	.zero		1


	//----- nvinfo : EIATTR_MERCURY_ISA_VERSION
	.align		4
        /*0034*/ 	.byte	0x03, 0x5f
        /*0036*/ 	.short	0x0101


	//----- nvinfo : EIATTR_VRC_CTA_INIT_COUNT
	.align		4
        /*0038*/ 	.byte	0x02, 0x4a
	.zero		1
	.zero		1


	//----- nvinfo : EIATTR_EXIT_INSTR_OFFSETS
	.align		4
        /*003c*/ 	.byte	0x04, 0x1c
        /*003e*/ 	.short	(.L_55 - .L_54)


	//   ....[0]....
.L_54:
        /*0040*/ 	.word	0x000002a0


	//   ....[1]....
        /*0044*/ 	.word	0x00000300


	//----- nvinfo : EIATTR_CRS_STACK_SIZE
	.align		4
.L_55:
        /*0048*/ 	.byte	0x04, 0x1e
        /*004a*/ 	.short	(.L_57 - .L_56)
.L_56:
        /*004c*/ 	.word	0x00000000


	//----- nvinfo : EIATTR_CBANK_PARAM_SIZE
	.align		4
.L_57:
        /*0050*/ 	.byte	0x03, 0x19
        /*0052*/ 	.short	0x000c


	//----- nvinfo : EIATTR_PARAM_CBANK
	.align		4
        /*0054*/ 	.byte	0x04, 0x0a
        /*0056*/ 	.short	(.L_59 - .L_58)
	.align		4
.L_58:
        /*0058*/ 	.word	index@(.nv.constant0._Z17createRangeKernelPff)
        /*005c*/ 	.short	0x0380
        /*005e*/ 	.short	0x000c


	//----- nvinfo : EIATTR_SW_WAR
	.align		4
.L_59:
        /*0060*/ 	.byte	0x04, 0x36
        /*0062*/ 	.short	(.L_61 - .L_60)
.L_60:
        /*0064*/ 	.word	0x00000008
.L_61:


//--------------------- .nv.info._Z19createSpatialKernelPfif --------------------------
	.section	.nv.info._Z19createSpatialKernelPfif,"",@"SHT_CUDA_INFO"
	.sectionflags	@""
	.align	4


	//----- nvinfo : EIATTR_CUDA_API_VERSION
	.align		4
        /*0000*/ 	.byte	0x04, 0x37
        /*0002*/ 	.short	(.L_63 - .L_62)
.L_62:
        /*0004*/ 	.word	0x00000082


	//----- nvinfo : EIATTR_KPARAM_INFO
	.align		4
.L_63:
        /*0008*/ 	.byte	0x04, 0x17
        /*000a*/ 	.short	(.L_65 - .L_64)
.L_64:
        /*000c*/ 	.word	0x00000000
        /*0010*/ 	.short	0x0002
        /*0012*/ 	.short	0x000c
        /*0014*/ 	.byte	0x00, 0xf0, 0x11, 0x00


	//----- nvinfo : EIATTR_KPARAM_INFO
	.align		4
.L_65:
        /*0018*/ 	.byte	0x04, 0x17
        /*001a*/ 	.short	(.L_67 - .L_66)
.L_66:
        /*001c*/ 	.word	0x00000000
        /*0020*/ 	.short	0x0001
        /*0022*/ 	.short	0x0008
        /*0024*/ 	.byte	0x00, 0xf0, 0x11, 0x00


	//----- nvinfo : EIATTR_KPARAM_INFO
	.align		4
.L_67:
        /*0028*/ 	.byte	0x04, 0x17
        /*002a*/ 	.short	(.L_69 - .L_68)
.L_68:
        /*002c*/ 	.word	0x00000000
        /*0030*/ 	.short	0x0000
        /*0032*/ 	.short	0x0000
        /*0034*/ 	.byte	0x00, 0xf5, 0x21, 0x00


	//----- nvinfo : EIATTR_SPARSE_MMA_MASK
	.align		4
.L_69:
        /*0038*/ 	.byte	0x03, 0x50
        /*003a*/ 	.short	0x0000


	//----- nvinfo : EIATTR_MAXREG_COUNT
	.align		4
        /*003c*/ 	.byte	0x03, 0x1b
        /*003e*/ 	.short	0x00ff


	//----- nvinfo : EIATTR_MERCURY_ISA_VERSION
	.align		4
        /*0040*/ 	.byte	0x03, 0x5f
        /*0042*/ 	.short	0x0101


	//----- nvinfo : EIATTR_VRC_CTA_INIT_COUNT
	.align		4
        /*0044*/ 	.byte	0x02, 0x4a
	.zero		1
	.zero		1


	//----- nvinfo : EIATTR_EXIT_INSTR_OFFSETS
	.align		4
        /*0048*/ 	.byte	0x04, 0x1c
        /*004a*/ 	.short	(.L_71 - .L_70)


	//   ....[0]....
.L_70:
        /*004c*/ 	.word	0x00000290


	//----- nvinfo : EIATTR_CRS_STACK_SIZE
	.align		4
.L_71:
        /*0050*/ 	.byte	0x04, 0x1e
        /*0052*/ 	.short	(.L_73 - .L_72)
.L_72:
        /*0054*/ 	.word	0x00000000


	//----- nvinfo : EIATTR_CBANK_PARAM_SIZE
	.align		4
.L_73:
        /*0058*/ 	.byte	0x03, 0x19
        /*005a*/ 	.short	0x0010


	//----- nvinfo : EIATTR_PARAM_CBANK
	.align		4
        /*005c*/ 	.byte	0x04, 0x0a
        /*005e*/ 	.short	(.L_75 - .L_74)
	.align		4
.L_74:
        /*0060*/ 	.word	index@(.nv.constant0._Z19createSpatialKernelPfif)
        /*0064*/ 	.short	0x0380
        /*0066*/ 	.short	0x0010


	//----- nvinfo : EIATTR_SW_WAR
	.align		4
.L_75:
        /*0068*/ 	.byte	0x04, 0x36
        /*006a*/ 	.short	(.L_77 - .L_76)
.L_76:
        /*006c*/ 	.word	0x00000008
.L_77:


//--------------------- .nv.callgraph             --------------------------
	.section	.nv.callgraph,"",@"SHT_CUDA_CALLGRAPH"
	.align	4
	.sectionentsize	8
	.align		4
        /*0000*/ 	.word	0x00000000
	.align		4
        /*0004*/ 	.word	0xffffffff
	.align		4
        /*0008*/ 	.word	0x00000000
	.align		4
        /*000c*/ 	.word	0xfffffffe
	.align		4
        /*0010*/ 	.word	0x00000000
	.align		4
        /*0014*/ 	.word	0xfffffffd
	.align		4
        /*0018*/ 	.word	0x00000000
	.align		4
        /*001c*/ 	.word	0xfffffffc


//--------------------- .text._Z15bilateralFilterPhS_PfS0_iii --------------------------
	.section	.text._Z15bilateralFilterPhS_PfS0_iii,"ax",@progbits
	.align	128
        .global         _Z15bilateralFilterPhS_PfS0_iii
        .type           _Z15bilateralFilterPhS_PfS0_iii,@function
        .size           _Z15bilateralFilterPhS_PfS0_iii,(.L_x_60 - _Z15bilateralFilterPhS_PfS0_iii)
        .other          _Z15bilateralFilterPhS_PfS0_iii,@"STO_CUDA_ENTRY STV_DEFAULT"
_Z15bilateralFilterPhS_PfS0_iii:
.text._Z15bilateralFilterPhS_PfS0_iii:
[----:B------:R-:W-:Y:S01]  /*0000*/  LDC R1, c[0x0][0x37c] ;  /* 0x0000df00ff017b82 */ /* 0x000fe20000000800 */
[----:B------:R-:W0:Y:S01]  /*0010*/  S2R R9, SR_TID.X ;  /* 0x0000000000097919 */ /* 0x000e220000002100 */
[----:B------:R-:W1:Y:S01]  /*0020*/  LDCU UR6, c[0x0][0x3a0] ;  /* 0x00007400ff0677ac */ /* 0x000e620008000800 */
[----:B------:R-:W-:Y:S01]  /*0030*/  BSSY.RECONVERGENT B0, `(.L_x_0) ;  /* 0x0000057000007945 */ /* 0x000fe20003800200 */
[----:B------:R-:W0:Y:S01]  /*0040*/  S2R R2, SR_TID.Y ;  /* 0x0000000000027919 */ /* 0x000e220000002200 */
[----:B------:R-:W2:Y:S03]  /*0050*/  LDCU UR15, c[0x0][0x360] ;  /* 0x00006c00ff0f77ac */ /* 0x000ea60008000800 */
[----:B------:R-:W2:Y:S01]  /*0060*/  LDC R7, c[0x0][0x364] ;  /* 0x0000d900ff077b82 */ /* 0x000ea20000000800 */
[----:B------:R-:W3:Y:S01]  /*0070*/  LDCU.64 UR12, c[0x0][0x358] ;  /* 0x00006b00ff0c77ac */ /* 0x000ee20008000a00 */
[----:B-1----:R-:W-:-:S04]  /*0080*/  USHF.L.U32 UR14, UR6, 0x1, URZ ;  /* 0x00000001060e7899 */ /* 0x002fc800080006ff */
[----:B------:R-:W-:Y:S02]  /*0090*/  UIADD3 UR4, UPT, UPT, UR14, 0x1, URZ ;  /* 0x000000010e047890 */ /* 0x000fe4000fffe0ff */
[----:B------:R-:W-:-:S04]  /*00a0*/  UIMAD UR5, UR14, UR14, UR14 ;  /* 0x0000000e0e0572a4 */ /* 0x000fc8000f8e020e */
[----:B------:R-:W-:Y:S01]  /*00b0*/  UIADD3 UR4, UPT, UPT, UR4, UR5, URZ ;  /* 0x0000000504047290 */ /* 0x000fe2000fffe0ff */
[----:B--2---:R-:W-:Y:S02]  /*00c0*/  IMAD R0, R7, UR15, RZ ;  /* 0x0000000f07007c24 */ /* 0x004fe4000f8e02ff */
[----:B0-----:R-:W-:-:S05]  /*00d0*/  IMAD R3, R2, UR15, R9 ;  /* 0x0000000f02037c24 */ /* 0x001fca000f8e0209 */
[----:B------:R-:W-:-:S13]  /*00e0*/  ISETP.GE.U32.AND P0, PT, R3, UR4, PT ;  /* 0x0000000403007c0c */ /* 0x000fda000bf06070 */
[----:B---3--:R-:W-:Y:S05]  /*00f0*/  @P0 BRA `(.L_x_1) ;  /* 0x0000000400280947 */ /* 0x008fea0003800000 */
[----:B------:R-:W0:Y:S01]  /*0100*/  I2F.U32.RP R10, R0 ;  /* 0x00000000000a7306 */ /* 0x000e220000209000 */
[C---:B------:R-:W-:Y:S01]  /*0110*/  IMAD.IADD R6, R0.reuse, 0x1, R3 ;  /* 0x0000000100067824 */ /* 0x040fe200078e0203 */
[----:B------:R-:W-:Y:S01]  /*0120*/  ISETP.NE.U32.AND P2, PT, R0, RZ, PT ;  /* 0x000000ff0000720c */ /* 0x000fe20003f45070 */
[----:B------:R-:W-:Y:S01]  /*0130*/  IMAD.MOV R13, RZ, RZ, -R0 ;  /* 0x000000ffff0d7224 */ /* 0x000fe200078e0a00 */
[----:B------:R-:W-:Y:S02]  /*0140*/  BSSY.RECONVERGENT B1, `(.L_x_2) ;  /* 0x000002a000017945 */ /* 0x000fe40003800200 */
[C---:B------:R-:W-:Y:S02]  /*0150*/  ISETP.GE.U32.AND P0, PT, R6.reuse, UR4, PT ;  /* 0x0000000406007c0c */ /* 0x040fe4000bf06070 */
[----:B------:R-:W-:Y:S02]  /*0160*/  VIMNMX.U32 R11, PT, PT, R6, UR4, !PT ;  /* 0x00000004060b7c48 */ /* 0x000fe4000ffe0000 */
[----:B------:R-:W-:-:S04]  /*0170*/  SEL R8, RZ, 0x1, P0 ;  /* 0x00000001ff087807 */ /* 0x000fc80000000000 */
[----:B------:R-:W-:Y:S01]  /*0180*/  IADD3 R11, PT, PT, R11, -R6, -R8 ;  /* 0x800000060b0b7210 */ /* 0x000fe20007ffe808 */
[----:B0-----:R-:W0:Y:S02]  /*0190*/  MUFU.RCP R10, R10 ;  /* 0x0000000a000a7308 */ /* 0x001e240000001000 */
[----:B0-----:R-:W-:-:S06]  /*01a0*/  VIADD R4, R10, 0xffffffe ;  /* 0x0ffffffe0a047836 */ /* 0x001fcc0000000000 */
[----:B------:R0:W1:Y:S02]  /*01b0*/  F2I.FTZ.U32.TRUNC.NTZ R5, R4 ;  /* 0x0000000400057305 */ /* 0x000064000021f000 */
[----:B0-----:R-:W-:Y:S02]  /*01c0*/  IMAD.MOV.U32 R4, RZ, RZ, RZ ;  /* 0x000000ffff047224 */ /* 0x001fe400078e00ff */
[----:B-1----:R-:W-:-:S04]  /*01d0*/  IMAD R13, R13, R5, RZ ;  /* 0x000000050d0d7224 */ /* 0x002fc800078e02ff */
[----:B------:R-:W-:-:S06]  /*01e0*/  IMAD.HI.U32 R10, R5, R13, R4 ;  /* 0x0000000d050a7227 */ /* 0x000fcc00078e0004 */
[----:B------:R-:W-:-:S04]  /*01f0*/  IMAD.HI.U32 R5, R10, R11, RZ ;  /* 0x0000000b0a057227 */ /* 0x000fc800078e00ff */
[----:B------:R-:W-:-:S04]  /*0200*/  IMAD.MOV R4, RZ, RZ, -R5 ;  /* 0x000000ffff047224 */ /* 0x000fc800078e0a05 */
[----:B------:R-:W-:-:S05]  /*0210*/  IMAD R11, R0, R4, R11 ;  /* 0x00000004000b7224 */ /* 0x000fca00078e020b */
[----:B------:R-:W-:-:S13]  /*0220*/  ISETP.GE.U32.AND P0, PT, R11, R0, PT ;  /* 0x000000000b00720c */ /* 0x000fda0003f06070 */
[----:B------:R-:W-:Y:S02]  /*0230*/  @P0 IMAD.IADD R11, R11, 0x1, -R0 ;  /* 0x000000010b0b0824 */ /* 0x000fe400078e0a00 */
[----:B------:R-:W-:-:S03]  /*0240*/  @P0 VIADD R5, R5, 0x1 ;  /* 0x0000000105050836 */ /* 0x000fc60000000000 */
[----:B------:R-:W-:Y:S01]  /*0250*/  ISETP.GE.U32.AND P1, PT, R11, R0, PT ;  /* 0x000000000b00720c */ /* 0x000fe20003f26070 */
[----:B------:R-:W-:-:S12]  /*0260*/  IMAD.MOV.U32 R11, RZ, RZ, R3 ;  /* 0x000000ffff0b7224 */ /* 0x000fd800078e0003 */
[----:B------:R-:W-:Y:S01]  /*0270*/  @P1 VIADD R5, R5, 0x1 ;  /* 0x0000000105051836 */ /* 0x000fe20000000000 */
[----:B------:R-:W-:-:S05]  /*0280*/  @!P2 LOP3.LUT R5, RZ, R0, RZ, 0x33, !PT ;  /* 0x00000000ff05a212 */ /* 0x000fca00078e33ff */
[----:B------:R-:W-:-:S05]  /*0290*/  IMAD.IADD R6, R8, 0x1, R5 ;  /* 0x0000000108067824 */ /* 0x000fca00078e0205 */
[C---:B------:R-:W-:Y:S02]  /*02a0*/  LOP3.LUT R4, R6.reuse, 0x3, RZ, 0xc0, !PT ;  /* 0x0000000306047812 */ /* 0x040fe400078ec0ff */
[----:B------:R-:W-:Y:S02]  /*02b0*/  ISETP.GE.U32.AND P1, PT, R6, 0x3, PT ;  /* 0x000000030600780c */ /* 0x000fe40003f26070 */
[----:B------:R-:W-:-:S13]  /*02c0*/  ISETP.NE.AND P0, PT, R4, 0x3, PT ;  /* 0x000000030400780c */ /* 0x000fda0003f05270 */
[----:B------:R-:W-:Y:S05]  /*02d0*/  @!P0 BRA `(.L_x_3) ;  /* 0x0000000000408947 */ /* 0x000fea0003800000 */
[----:B------:R-:W0:Y:S01]  /*02e0*/  S2R R11, SR_CgaCtaId ;  /* 0x00000000000b7919 */ /* 0x000e220000008800 */
[----:B------:R-:W1:Y:S01]  /*02f0*/  LDC.64 R4, c[0x0][0x390] ;  /* 0x0000e400ff047b82 */ /* 0x000e620000000a00 */
[----:B------:R-:W-:Y:S01]  /*0300*/  MOV R8, 0x400 ;  /* 0x0000040000087802 */ /* 0x000fe20000000f00 */
[----:B------:R-:W-:-:S05]  /*0310*/  VIADD R6, R6, 0x1 ;  /* 0x0000000106067836 */ /* 0x000fca0000000000 */
[----:B------:R-:W-:Y:S02]  /*0320*/  LOP3.LUT R17, R6, 0x3, RZ, 0xc0, !PT ;  /* 0x0000000306117812 */ /* 0x000fe400078ec0ff */
[----:B0-----:R-:W-:Y:S01]  /*0330*/  LEA R10, R11, R8, 0x18 ;  /* 0x000000080b0a7211 */ /* 0x001fe200078ec0ff */
[----:B------:R-:W-:Y:S02]  /*0340*/  IMAD.MOV.U32 R8, RZ, RZ, RZ ;  /* 0x000000ffff087224 */ /* 0x000fe400078e00ff */
[----:B------:R-:W-:-:S07]  /*0350*/  IMAD.MOV.U32 R11, RZ, RZ, R3 ;  /* 0x000000ffff0b7224 */ /* 0x000fce00078e0003 */
.L_x_4:
[----:B01----:R-:W-:-:S06]  /*0360*/  IMAD.WIDE.U32 R12, R11, 0x4, R4 ;  /* 0x000000040b0c7825 */ /* 0x003fcc00078e0004 */
[----:B------:R-:W2:Y:S01]  /*0370*/  LDG.E R12, desc[UR12][R12.64] ;  /* 0x0000000c0c0c7981 */ /* 0x000ea2000c1e1900 */
[----:B------:R-:W-:Y:S02]  /*0380*/  IMAD R15, R11, 0x4, R10 ;  /* 0x000000040b0f7824 */ /* 0x000fe400078e020a */
[----:B------:R-:W-:Y:S02]  /*0390*/  VIADD R8, R8, 0x1 ;  /* 0x0000000108087836 */ /* 0x000fe40000000000 */
[----:B------:R-:W-:-:S03]  /*03a0*/  IMAD.IADD R11, R0, 0x1, R11 ;  /* 0x00000001000b7824 */ /* 0x000fc600078e020b */
[----:B------:R-:W-:Y:S01]  /*03b0*/  ISETP.NE.AND P0, PT, R8, R17, PT ;  /* 0x000000110800720c */ /* 0x000fe20003f05270 */
[----:B--2---:R0:W-:-:S12]  /*03c0*/  STS [R15], R12 ;  /* 0x0000000c0f007388 */ /* 0x0041d80000000800 */
[----:B------:R-:W-:Y:S05]  /*03d0*/  @P0 BRA `(.L_x_4) ;  /* 0xfffffffc00e00947 */ /* 0x000fea000383ffff */
.L_x_3:
[----:B------:R-:W-:Y:S05]  /*03e0*/  BSYNC.RECONVERGENT B1 ;  /* 0x0000000000017941 */ /* 0x000fea0003800200 */
.L_x_2:
[----:B------:R-:W-:Y:S05]  /*03f0*/  @!P1 BRA `(.L_x_1) ;  /* 0x0000000000689947 */ /* 0x000fea0003800000 */
[----:B------:R-:W1:Y:S01]  /*0400*/  S2R R13, SR_CgaCtaId ;  /* 0x00000000000d7919 */ /* 0x000e620000008800 */
[----:B------:R-:W2:Y:S01]  /*0410*/  LDC.64 R4, c[0x0][0x390] ;  /* 0x0000e400ff047b82 */ /* 0x000ea20000000a00 */
[----:B------:R-:W-:-:S04]  /*0420*/  MOV R6, 0x400 ;  /* 0x0000040000067802 */ /* 0x000fc80000000f00 */
[----:B-1----:R-:W-:-:S07]  /*0430*/  LEA R6, R13, R6, 0x18 ;  /* 0x000000060d067211 */ /* 0x002fce00078ec0ff */
.L_x_5:
[----:B0-----:R-:W-:Y:S01]  /*0440*/  IADD3 R15, PT, PT, R0, R11, RZ ;  /* 0x0000000b000f7210 */ /* 0x001fe20007ffe0ff */
[----:B-12---:R-:W-:-:S04]  /*0450*/  IMAD.WIDE.U32 R18, R11, 0x4, R4 ;  /* 0x000000040b127825 */ /* 0x006fc800078e0004 */
[C---:B------:R-:W-:Y:S02]  /*0460*/  IMAD.IADD R17, R0.reuse, 0x1, R15 ;  /* 0x0000000100117824 */ /* 0x040fe400078e020f */
[----:B------:R-:W-:Y:S01]  /*0470*/  IMAD.WIDE.U32 R14, R15, 0x4, R4 ;  /* 0x000000040f0e7825 */ /* 0x000fe200078e0004 */
[----:B------:R-:W2:Y:S03]  /*0480*/  LDG.E R18, desc[UR12][R18.64] ;  /* 0x0000000c12127981 */ /* 0x000ea6000c1e1900 */
[----:B------:R-:W-:Y:S02]  /*0490*/  IMAD.IADD R25, R0, 0x1, R17 ;  /* 0x0000000100197824 */ /* 0x000fe400078e0211 */
[--C-:B------:R-:W-:Y:S01]  /*04a0*/  IMAD.WIDE.U32 R16, R17, 0x4, R4.reuse ;  /* 0x0000000411107825 */ /* 0x100fe200078e0004 */
[----:B------:R-:W3:Y:S03]  /*04b0*/  LDG.E R14, desc[UR12][R14.64] ;  /* 0x0000000c0e0e7981 */ /* 0x000ee6000c1e1900 */
[----:B------:R-:W-:-:S02]  /*04c0*/  IMAD.WIDE.U32 R12, R25, 0x4, R4 ;  /* 0x00000004190c7825 */ /* 0x000fc400078e0004 */
[----:B------:R-:W4:Y:S04]  /*04d0*/  LDG.E R16, desc[UR12][R16.64] ;  /* 0x0000000c10107981 */ /* 0x000f28000c1e1900 */
[----:B------:R-:W5:Y:S01]  /*04e0*/  LDG.E R12, desc[UR12][R12.64] ;  /* 0x0000000c0c0c7981 */ /* 0x000f62000c1e1900 */
[----:B------:R-:W-:-:S04]  /*04f0*/  IMAD R29, R11, 0x4, R6 ;  /* 0x000000040b1d7824 */ /* 0x000fc800078e0206 */
[----:B------:R-:W-:-:S04]  /*0500*/  IMAD R21, R0, 0x4, R29 ;  /* 0x0000000400157824 */ /* 0x000fc800078e021d */
[----:B------:R-:W-:-:S04]  /*0510*/  IMAD R23, R0, 0x4, R21 ;  /* 0x0000000400177824 */ /* 0x000fc800078e0215 */
[C---:B------:R-:W-:Y:S02]  /*0520*/  IMAD R27, R0.reuse, 0x4, R23 ;  /* 0x00000004001b7824 */ /* 0x040fe400078e0217 */
[----:B------:R-:W-:-:S05]  /*0530*/  IMAD.IADD R11, R0, 0x1, R25 ;  /* 0x00000001000b7824 */ /* 0x000fca00078e0219 */
[----:B------:R-:W-:Y:S01]  /*0540*/  ISETP.GE.U32.AND P0, PT, R11, UR4, PT ;  /* 0x000000040b007c0c */ /* 0x000fe2000bf06070 */
[----:B--2---:R1:W-:Y:S04]  /*0550*/  STS [R29], R18 ;  /* 0x000000121d007388 */ /* 0x0043e80000000800 */
[----:B---3--:R1:W-:Y:S04]  /*0560*/  STS [R21], R14 ;  /* 0x0000000e15007388 */ /* 0x0083e80000000800 */
[----:B----4-:R1:W-:Y:S04]  /*0570*/  STS [R23], R16 ;  /* 0x0000001017007388 */ /* 0x0103e80000000800 */
[----:B-----5:R1:W-:Y:S01]  /*0580*/  STS [R27], R12 ;  /* 0x0000000c1b007388 */ /* 0x0203e20000000800 */
[----:B------:R-:W-:Y:S05]  /*0590*/  @!P0 BRA `(.L_x_5) ;  /* 0xfffffffc00a88947 */ /* 0x000fea000383ffff */
.L_x_1:
[----:B------:R-:W-:Y:S05]  /*05a0*/  BSYNC.RECONVERGENT B0 ;  /* 0x0000000000007941 */ /* 0x000fea0003800200 */
.L_x_0:
[----:B------:R-:W-:Y:S01]  /*05b0*/  ISETP.GT.U32.AND P0, PT, R3, 0x1fe, PT ;  /* 0x000001fe0300780c */ /* 0x000fe20003f04070 */
[----:B------:R-:W-:-:S12]  /*05c0*/  BSSY.RECONVERGENT B0, `(.L_x_6) ;  /* 0x000004c000007945 */ /* 0x000fd80003800200 */
[----:B------:R-:W-:Y:S05]  /*05d0*/  @P0 BRA `(.L_x_7) ;  /* 0x0000000400280947 */ /* 0x000fea0003800000 */
[----:B------:R-:W2:Y:S01]  /*05e0*/  I2F.U32.RP R10, R0 ;  /* 0x00000000000a7306 */ /* 0x000ea20000209000 */
[C---:B------:R-:W-:Y:S01]  /*05f0*/  IMAD.IADD R8, R0.reuse, 0x1, R3 ;  /* 0x0000000100087824 */ /* 0x040fe200078e0203 */
[----:B------:R-:W-:Y:S01]  /*0600*/  ISETP.NE.U32.AND P2, PT, R0, RZ, PT ;  /* 0x000000ff0000720c */ /* 0x000fe20003f45070 */
[----:B------:R-:W-:Y:S01]  /*0610*/  IMAD.MOV R13, RZ, RZ, -R0 ;  /* 0x000000ffff0d7224 */ /* 0x000fe200078e0a00 */
[----:B------:R-:W-:Y:S02]  /*0620*/  BSSY.RECONVERGENT B1, `(.L_x_8) ;  /* 0x0000029000017945 */ /* 0x000fe40003800200 */
[C---:B------:R-:W-:Y:S02]  /*0630*/  ISETP.GE.U32.AND P0, PT, R8.reuse, 0x1ff, PT ;  /* 0x000001ff0800780c */ /* 0x040fe40003f06070 */
[----:B------:R-:W-:Y:S02]  /*0640*/  VIMNMX.U32 R6, PT, PT, R8, 0x1ff, !PT ;  /* 0x000001ff08067848 */ /* 0x000fe40007fe0000 */
[----:B------:R-:W-:Y:S01]  /*0650*/  SEL R11, RZ, 0x1, P0 ;  /* 0x00000001ff0b7807 */ /* 0x000fe20000000000 */
[----:B--2---:R-:W2:Y:S02]  /*0660*/  MUFU.RCP R10, R10 ;  /* 0x0000000a000a7308 */ /* 0x004ea40000001000 */
[----:B--2---:R-:W-:-:S06]  /*0670*/  VIADD R4, R10, 0xffffffe ;  /* 0x0ffffffe0a047836 */ /* 0x004fcc0000000000 */
[----:B------:R2:W3:Y:S02]  /*0680*/  F2I.FTZ.U32.TRUNC.NTZ R5, R4 ;  /* 0x0000000400057305 */ /* 0x0004e4000021f000 */
[----:B--2---:R-:W-:Y:S02]  /*0690*/  IMAD.MOV.U32 R4, RZ, RZ, RZ ;  /* 0x000000ffff047224 */ /* 0x004fe400078e00ff */
[----:B---3--:R-:W-:-:S04]  /*06a0*/  IMAD R13, R13, R5, RZ ;  /* 0x000000050d0d7224 */ /* 0x008fc800078e02ff */
[----:B------:R-:W-:Y:S01]  /*06b0*/  IMAD.HI.U32 R10, R5, R13, R4 ;  /* 0x0000000d050a7227 */ /* 0x000fe200078e0004 */
[----:B------:R-:W-:-:S05]  /*06c0*/  IADD3 R5, PT, PT, R6, -R8, -R11 ;  /* 0x8000000806057210 */ /* 0x000fca0007ffe80b */
[----:B------:R-:W-:-:S04]  /*06d0*/  IMAD.HI.U32 R4, R10, R5, RZ ;  /* 0x000000050a047227 */ /* 0x000fc800078e00ff */
[----:B------:R-:W-:-:S04]  /*06e0*/  IMAD.MOV R6, RZ, RZ, -R4 ;  /* 0x000000ffff067224 */ /* 0x000fc800078e0a04 */
[----:B------:R-:W-:-:S05]  /*06f0*/  IMAD R5, R0, R6, R5 ;  /* 0x0000000600057224 */ /* 0x000fca00078e0205 */
[----:B------:R-:W-:-:S13]  /*0700*/  ISETP.GE.U32.AND P0, PT, R5, R0, PT ;  /* 0x000000000500720c */ /* 0x000fda0003f06070 */
[----:B------:R-:W-:Y:S02]  /*0710*/  @P0 IMAD.IADD R5, R5, 0x1, -R0 ;  /* 0x0000000105050824 */ /* 0x000fe400078e0a00 */
[----:B------:R-:W-:-:S03]  /*0720*/  @P0 VIADD R4, R4, 0x1 ;  /* 0x0000000104040836 */ /* 0x000fc60000000000 */
[----:B------:R-:W-:-:S13]  /*0730*/  ISETP.GE.U32.AND P1, PT, R5, R0, PT ;  /* 0x000000000500720c */ /* 0x000fda0003f26070 */
[----:B------:R-:W-:Y:S02]  /*0740*/  @P1 IADD3 R4, PT, PT, R4, 0x1, RZ ;  /* 0x0000000104041810 */ /* 0x000fe40007ffe0ff */
[----:B------:R-:W-:-:S05]  /*0750*/  @!P2 LOP3.LUT R4, RZ, R0, RZ, 0x33, !PT ;  /* 0x00000000ff04a212 */ /* 0x000fca00078e33ff */
[----:B------:R-:W-:-:S05]  /*0760*/  IMAD.IADD R6, R11, 0x1, R4 ;  /* 0x000000010b067824 */ /* 0x000fca00078e0204 */
[C---:B------:R-:W-:Y:S02]  /*0770*/  LOP3.LUT R4, R6.reuse, 0x3, RZ, 0xc0, !PT ;  /* 0x0000000306047812 */ /* 0x040fe400078ec0ff */
[----:B------:R-:W-:Y:S02]  /*0780*/  ISETP.GE.U32.AND P1, PT, R6, 0x3, PT ;  /* 0x000000030600780c */ /* 0x000fe40003f26070 */
[----:B------:R-:W-:-:S13]  /*0790*/  ISETP.NE.AND P0, PT, R4, 0x3, PT ;  /* 0x000000030400780c */ /* 0x000fda0003f05270 */
[----:B------:R-:W-:Y:S05]  /*07a0*/  @!P0 BRA `(.L_x_9) ;  /* 0x0000000000408947 */ /* 0x000fea0003800000 */
[----:B------:R-:W2:Y:S01]  /*07b0*/  S2R R11, SR_CgaCtaId ;  /* 0x00000000000b7919 */ /* 0x000ea20000008800 */
[----:B------:R-:W3:Y:S01]  /*07c0*/  LDC.64 R4, c[0x0][0x398] ;  /* 0x0000e600ff047b82 */ /* 0x000ee20000000a00 */
[----:B------:R-:W-:Y:S01]  /*07d0*/  MOV R8, 0x400 ;  /* 0x0000040000087802 */ /* 0x000fe20000000f00 */
[----:B------:R-:W-:-:S05]  /*07e0*/  VIADD R6, R6, 0x1 ;  /* 0x0000000106067836 */ /* 0x000fca0000000000 */
[----:B0-----:R-:W-:Y:S02]  /*07f0*/  LOP3.LUT R15, R6, 0x3, RZ, 0xc0, !PT ;  /* 0x00000003060f7812 */ /* 0x001fe400078ec0ff */
[----:B--2---:R-:W-:Y:S01]  /*0800*/  LEA R17, R11, R8, 0x18 ;  /* 0x000000080b117211 */ /* 0x004fe200078ec0ff */
[----:B------:R-:W-:-:S07]  /*0810*/  IMAD.MOV.U32 R8, RZ, RZ, RZ ;  /* 0x000000ffff087224 */ /* 0x000fce00078e00ff */
.L_x_10:
[----:B--23--:R-:W-:-:S06]  /*0820*/  IMAD.WIDE.U32 R10, R3, 0x4, R4 ;  /* 0x00000004030a7825 */ /* 0x00cfcc00078e0004 */
[----:B------:R-:W2:Y:S01]  /*0830*/  LDG.E R10, desc[UR12][R10.64] ;  /* 0x0000000c0a0a7981 */ /* 0x000ea2000c1e1900 */
[----:B------:R-:W-:Y:S02]  /*0840*/  VIADD R6, R3, UR4 ;  /* 0x0000000403067c36 */ /* 0x000fe40008000000 */
[----:B------:R-:W-:Y:S02]  /*0850*/  VIADD R8, R8, 0x1 ;  /* 0x0000000108087836 */ /* 0x000fe40000000000 */
[----:B------:R-:W-:Y:S02]  /*0860*/  IMAD R13, R6, 0x4, R17 ;  /* 0x00000004060d7824 */ /* 0x000fe400078e0211 */
[----:B------:R-:W-:Y:S01]  /*0870*/  IMAD.IADD R3, R0, 0x1, R3 ;  /* 0x0000000100037824 */ /* 0x000fe200078e0203 */
[----:B------:R-:W-:Y:S02]  /*0880*/  ISETP.NE.AND P0, PT, R8, R15, PT ;  /* 0x0000000f0800720c */ /* 0x000fe40003f05270 */
[----:B--2---:R2:W-:Y:S11]  /*0890*/  STS [R13], R10 ;  /* 0x0000000a0d007388 */ /* 0x0045f60000000800 */
[----:B------:R-:W-:Y:S05]  /*08a0*/  @P0 BRA `(.L_x_10) ;  /* 0xfffffffc00dc0947 */ /* 0x000fea000383ffff */
.L_x_9:
[----:B------:R-:W-:Y:S05]  /*08b0*/  BSYNC.RECONVERGENT B1 ;  /* 0x0000000000017941 */ /* 0x000fea0003800200 */
.L_x_8:
[----:B------:R-:W-:Y:S05]  /*08c0*/  @!P1 BRA `(.L_x_7) ;  /* 0x00000000006c9947 */ /* 0x000fea0003800000 */
[----:B------:R-:W3:Y:S01]  /*08d0*/  S2R R11, SR_CgaCtaId ;  /* 0x00000000000b7919 */ /* 0x000ee20000008800 */
[----:B------:R-:W4:Y:S01]  /*08e0*/  LDC.64 R4, c[0x0][0x398] ;  /* 0x0000e600ff047b82 */ /* 0x000f220000000a00 */
[----:B------:R-:W-:-:S04]  /*08f0*/  MOV R6, 0x400 ;  /* 0x0000040000067802 */ /* 0x000fc80000000f00 */
[----:B---3--:R-:W-:-:S07]  /*0900*/  LEA R6, R11, R6, 0x18 ;  /* 0x000000060b067211 */ /* 0x008fce00078ec0ff */
.L_x_11:
[----:B--2---:R-:W-:Y:S02]  /*0910*/  IMAD.IADD R13, R0, 0x1, R3 ;  /* 0x00000001000d7824 */ /* 0x004fe400078e0203 */
[----:B01--4-:R-:W-:-:S04]  /*0920*/  IMAD.WIDE.U32 R16, R3, 0x4, R4 ;  /* 0x0000000403107825 */ /* 0x013fc800078e0004 */
[C---:B0-----:R-:W-:Y:S02]  /*0930*/  IMAD.IADD R15, R0.reuse, 0x1, R13 ;  /* 0x00000001000f7824 */ /* 0x041fe400078e020d */
        /* <DEDUP_REMOVED lines=8> */
[----:B------:R-:W-:-:S04]  /*09c0*/  VIADD R3, R3, UR4 ;  /* 0x0000000403037c36 */ /* 0x000fc80008000000 */
[----:B------:R-:W-:-:S04]  /*09d0*/  IMAD R27, R3, 0x4, R6 ;  /* 0x00000004031b7824 */ /* 0x000fc800078e0206 */
[----:B------:R-:W-:-:S05]  /*09e0*/  IMAD R19, R0, 0x4, R27 ;  /* 0x0000000400137824 */ /* 0x000fca00078e021b */
[----:B------:R-:W-:-:S05]  /*09f0*/  LEA R21, R0, R19, 0x2 ;  /* 0x0000001300157211 */ /* 0x000fca00078e10ff */
[C---:B------:R-:W-:Y:S02]  /*0a00*/  IMAD R25, R0.reuse, 0x4, R21 ;  /* 0x0000000400197824 */ /* 0x040fe400078e0215 */
[----:B------:R-:W-:-:S05]  /*0a10*/  IMAD.IADD R3, R0, 0x1, R23 ;  /* 0x0000000100037824 */ /* 0x000fca00078e0217 */
[----:B------:R-:W-:Y:S01]  /*0a20*/  ISETP.GE.U32.AND P0, PT, R3, 0x1ff, PT ;  /* 0x000001ff0300780c */ /* 0x000fe20003f06070 */
[----:B--2---:R0:W-:Y:S04]  /*0a30*/  STS [R27], R16 ;  /* 0x000000101b007388 */ /* 0x0041e80000000800 */
[----:B---3--:R0:W-:Y:S04]  /*0a40*/  STS [R19], R12 ;  /* 0x0000000c13007388 */ /* 0x0081e80000000800 */
[----:B----4-:R0:W-:Y:S04]  /*0a50*/  STS [R21], R14 ;  /* 0x0000000e15007388 */ /* 0x0101e80000000800 */
[----:B-----5:R0:W-:Y:S01]  /*0a60*/  STS [R25], R10 ;  /* 0x0000000a19007388 */ /* 0x0201e20000000800 */
[----:B------:R-:W-:Y:S05]  /*0a70*/  @!P0 BRA `(.L_x_11) ;  /* 0xfffffffc00a48947 */ /* 0x000fea000383ffff */
.L_x_7:
[----:B------:R-:W-:Y:S05]  /*0a80*/  BSYNC.RECONVERGENT B0 ;  /* 0x0000000000007941 */ /* 0x000fea0003800200 */
.L_x_6:
[----:B------:R-:W3:Y:S01]  /*0a90*/  S2R R0, SR_CTAID.X ;  /* 0x0000000000007919 */ /* 0x000ee20000002500 */
[----:B------:R-:W4:Y:S01]  /*0aa0*/  S2UR UR5, SR_CTAID.Y ;  /* 0x00000000000579c3 */ /* 0x000f220000002600 */
[----:B------:R-:W5:Y:S01]  /*0ab0*/  LDCU UR7, c[0x0][0x3a8] ;  /* 0x00007500ff0777ac */ /* 0x000f620008000800 */
[----:B------:R-:W0:Y:S01]  /*0ac0*/  LDCU UR8, c[0x0][0x3a4] ;  /* 0x00007480ff0877ac */ /* 0x000e220008000800 */
[----:B------:R-:W0:Y:S01]  /*0ad0*/  LDCU UR16, c[0x0][0x370] ;  /* 0x00006e00ff1077ac */ /* 0x000e220008000800 */
[----:B----4-:R-:W-:-:S04]  /*0ae0*/  IMAD R7, R7, UR5, R2 ;  /* 0x0000000507077c24 */ /* 0x010fc8000f8e0202 */
[----:B------:R-:W-:Y:S01]  /*0af0*/  BAR.SYNC.DEFER_BLOCKING 0x0 ;  /* 0x0000000000007b1d */ /* 0x000fe20000010000 */
[----:B-----5:R-:W-:Y:S01]  /*0b00*/  ISETP.GE.AND P0, PT, R7, UR7, PT ;  /* 0x0000000707007c0c */ /* 0x020fe2000bf06270 */
[----:B---3--:R-:W-:-:S05]  /*0b10*/  IMAD R4, R0, UR15, R9 ;  /* 0x0000000f00047c24 */ /* 0x008fca000f8e0209 */
[----:B0-----:R-:W-:-:S13]  /*0b20*/  ISETP.GE.OR P0, PT, R4, UR8, P0 ;  /* 0x0000000804007c0c */ /* 0x001fda0008706670 */
[----:B------:R-:W-:Y:S05]  /*0b30*/  @P0 EXIT ;  /* 0x000000000000094d */ /* 0x000fea0003800000 */
[----:B------:R-:W-:Y:S01]  /*0b40*/  UISETP.GE.AND UP0, UPT, UR6, URZ, UPT ;  /* 0x000000ff0600728c */ /* 0x000fe2000bf06270 */
[----:B------:R-:W-:Y:S01]  /*0b50*/  IMAD.MOV.U32 R6, RZ, RZ, RZ ;  /* 0x000000ffff067224 */ /* 0x000fe200078e00ff */
[----:B------:R-:W-:Y:S01]  /*0b60*/  UIMAD UR5, UR15, UR16, URZ ;  /* 0x000000100f0572a4 */ /* 0x000fe2000f8e02ff */
[----:B------:R-:W-:-:S05]  /*0b70*/  IMAD.MOV.U32 R5, RZ, RZ, RZ ;  /* 0x000000ffff057224 */ /* 0x000fca00078e00ff */
[----:B------:R-:W-:Y:S01]  /*0b80*/  IMAD R4, R7, UR5, R4 ;  /* 0x0000000507047c24 */ /* 0x000fe2000f8e0204 */
[----:B------:R-:W-:Y:S06]  /*0b90*/  BRA.U !UP0, `(.L_x_12) ;  /* 0x0000001108f47547 */ /* 0x000fec000b800000 */
[----:B------:R-:W0:Y:S02]  /*0ba0*/  LDCU.64 UR8, c[0x0][0x380] ;  /* 0x00007000ff0877ac */ /* 0x000e240008000a00 */
[----:B0-----:R-:W-:-:S04]  /*0bb0*/  IADD3 R2, P0, PT, R4, UR8, RZ ;  /* 0x0000000804027c10 */ /* 0x001fc8000ff1e0ff */
[----:B------:R-:W-:-:S05]  /*0bc0*/  LEA.HI.X.SX32 R3, R4, UR9, 0x1, P0 ;  /* 0x0000000904037c11 */ /* 0x000fca00080f0eff */
[----:B------:R0:W5:Y:S01]  /*0bd0*/  LDG.E.U8 R8, desc[UR12][R2.64] ;  /* 0x0000000c02087981 */ /* 0x000162000c1e1100 */
[----:B------:R-:W-:Y:S01]  /*0be0*/  VIADD R9, R9, -UR6 ;  /* 0x8000000609097c36 */ /* 0x000fe20008000000 */
[----:B------:R-:W-:Y:S01]  /*0bf0*/  UIADD3 UR5, UPT, UPT, -UR6, URZ, URZ ;  /* 0x000000ff06057290 */ /* 0x000fe2000fffe1ff */
[----:B------:R-:W-:Y:S02]  /*0c00*/  IMAD.MOV.U32 R5, RZ, RZ, RZ ;  /* 0x000000ffff057224 */ /* 0x000fe400078e00ff */
[----:B------:R-:W-:-:S09]  /*0c10*/  IMAD.MOV.U32 R6, RZ, RZ, RZ ;  /* 0x000000ffff067224 */ /* 0x000fd200078e00ff */
.L_x_19:
[----:B------:R-:W3:Y:S01]  /*0c20*/  LDCU UR6, c[0x0][0x3a8] ;  /* 0x00007500ff0677ac */ /* 0x000ee20008000800 */
[----:B0-----:R-:W-:Y:S01]  /*0c30*/  VIADD R3, R7, UR5 ;  /* 0x0000000507037c36 */ /* 0x001fe20008000000 */
[----:B------:R-:W0:Y:S01]  /*0c40*/  LDCU UR8, c[0x0][0x3a0] ;  /* 0x00007400ff0877ac */ /* 0x000e220008000800 */
[----:B------:R-:W4:Y:S01]  /*0c50*/  LDCU UR20, c[0x0][0x3a0] ;  /* 0x00007400ff1477ac */ /* 0x000f220008000800 */
[----:B------:R-:W-:Y:S02]  /*0c60*/  UISETP.GE.U32.AND UP1, UPT, UR14, 0x7, UPT ;  /* 0x000000070e00788c */ /* 0x000fe4000bf26070 */
[----:B------:R-:W-:Y:S02]  /*0c70*/  UIMAD UR10, UR15, UR16, URZ ;  /* 0x000000100f0a72a4 */ /* 0x000fe4000f8e02ff */
[----:B------:R-:W-:Y:S01]  /*0c80*/  UIADD3 UR11, UPT, UPT, UR14, 0x1, URZ ;  /* 0x000000010e0b7890 */ /* 0x000fe2000fffe0ff */
[----:B---3--:R-:W-:Y:S01]  /*0c90*/  ISETP.GE.AND P0, PT, R3, UR6, PT ;  /* 0x0000000603007c0c */ /* 0x008fe2000bf06270 */
[----:B------:R-:W-:-:S02]  /*0ca0*/  UMOV UR7, UR5 ;  /* 0x0000000500077c82 */ /* 0x000fc40008000000 */
[C---:B--2---:R-:W-:Y:S01]  /*0cb0*/  IMAD R10, R3.reuse, UR10, RZ ;  /* 0x0000000a030a7c24 */ /* 0x044fe2000f8e02ff */
[----:B0-----:R-:W-:Y:S01]  /*0cc0*/  UIADD3 UR9, UPT, UPT, UR5, UR8, URZ ;  /* 0x0000000805097290 */ /* 0x001fe2000fffe0ff */
[----:B------:R-:W-:Y:S01]  /*0cd0*/  ISETP.GT.AND P0, PT, R3, -0x1, !P0 ;  /* 0xffffffff0300780c */ /* 0x000fe20004704270 */
[----:B------:R-:W-:Y:S02]  /*0ce0*/  UIADD3 UR5, UPT, UPT, UR5, 0x1, URZ ;  /* 0x0000000105057890 */ /* 0x000fe4000fffe0ff */
[----:B----4-:R-:W-:Y:S02]  /*0cf0*/  UIADD3 UR6, UPT, UPT, -UR20, URZ, URZ ;  /* 0x000000ff14067290 */ /* 0x010fe4000fffe1ff */
[----:B------:R-:W-:Y:S02]  /*0d00*/  UIMAD UR17, UR11, UR9, UR8 ;  /* 0x000000090b1172a4 */ /* 0x000fe4000f8e0208 */
[----:B------:R-:W-:Y:S01]  /*0d10*/  UISETP.NE.AND UP0, UPT, UR7, UR8, UPT ;  /* 0x000000080700728c */ /* 0x000fe2000bf05270 */
[----:B------:R-:W-:Y:S10]  /*0d20*/  BRA.U !UP1, `(.L_x_13) ;  /* 0x0000000909647547 */ /* 0x000ff4000b800000 */
[----:B------:R-:W0:Y:S01]  /*0d30*/  S2R R11, SR_TID.X ;  /* 0x00000000000b7919 */ /* 0x000e220000002100 */
[----:B------:R-:W2:Y:S01]  /*0d40*/  S2UR UR10, SR_CgaCtaId ;  /* 0x00000000000a79c3 */ /* 0x000ea20000008800 */
[----:B------:R-:W-:Y:S01]  /*0d50*/  UIMAD UR7, UR11, UR9, URZ ;  /* 0x000000090b0772a4 */ /* 0x000fe2000f8e02ff */
[----:B-1----:R-:W-:Y:S01]  /*0d60*/  IMAD R12, R3, UR16, R0 ;  /* 0x00000010030c7c24 */ /* 0x002fe2000f8e0200 */
[----:B------:R-:W-:Y:S01]  /*0d70*/  ULOP3.LUT UR6, UR11, 0x7ffffff8, URZ, 0xc0, !UPT ;  /* 0x7ffffff80b067892 */ /* 0x000fe2000f8ec0ff */
[----:B------:R-:W-:Y:S02]  /*0d80*/  UMOV UR9, 0x400 ;  /* 0x0000040000097882 */ /* 0x000fe40000000000 */
[----:B------:R-:W-:Y:S01]  /*0d90*/  IMAD R12, R12, UR15, R9 ;  /* 0x0000000f0c0c7c24 */ /* 0x000fe2000f8e0209 */
[----:B------:R-:W-:Y:S01]  /*0da0*/  UIADD3 UR8, UPT, UPT, -UR20, 0x3, URZ ;  /* 0x0000000314087890 */ /* 0x000fe2000fffe1ff */
[----:B------:R-:W1:Y:S01]  /*0db0*/  LDCU UR11, c[0x0][0x3a4] ;  /* 0x00007480ff0b77ac */ /* 0x000e620008000800 */
[----:B------:R-:W3:Y:S01]  /*0dc0*/  LDCU.64 UR18, c[0x0][0x380] ;  /* 0x00007000ff1277ac */ /* 0x000ee20008000a00 */
[----:B------:R-:W-:-:S02]  /*0dd0*/  UIADD3 UR6, UPT, UPT, -UR6, URZ, URZ ;  /* 0x000000ff06067290 */ /* 0x000fc4000fffe1ff */
[----:B--2---:R-:W-:-:S04]  /*0de0*/  ULEA UR9, UR10, UR9, 0x18 ;  /* 0x000000090a097291 */ /* 0x004fc8000f8ec0ff */
[----:B------:R-:W-:Y:S01]  /*0df0*/  ULEA UR7, UR7, UR9, 0x2 ;  /* 0x0000000907077291 */ /* 0x000fe2000f8e10ff */
[----:B0-----:R-:W-:-:S03]  /*0e00*/  IMAD R11, R0, UR15, R11 ;  /* 0x0000000f000b7c24 */ /* 0x001fc6000f8e020b */
[----:B------:R-:W-:Y:S01]  /*0e10*/  UIADD3 UR7, UPT, UPT, UR7, 0x10, URZ ;  /* 0x0000001007077890 */ /* 0x000fe2000fffe0ff */
[----:B-1-3--:R-:W-:-:S11]  /*0e20*/  VIADD R11, R11, -UR20 ;  /* 0x800000140b0b7c36 */ /* 0x00afd60008000000 */
.L_x_14:
[C---:B------:R-:W-:Y:S01]  /*0e30*/  VIADD R3, R11.reuse, 0x1 ;  /* 0x000000010b037836 */ /* 0x040fe20000000000 */
[C---:B------:R-:W-:Y:S02]  /*0e40*/  ISETP.GE.AND P5, PT, R11.reuse, UR11, PT ;  /* 0x0000000b0b007c0c */ /* 0x040fe4000bfa6270 */
[----:B------:R-:W-:Y:S02]  /*0e50*/  IADD3 R2, P1, PT, R12, UR18, RZ ;  /* 0x000000120c027c10 */ /* 0x000fe4000ff3e0ff */
[----:B------:R-:W-:Y:S02]  /*0e60*/  ISETP.GT.AND P5, PT, R11, -0x1, !P5 ;  /* 0xffffffff0b00780c */ /* 0x000fe40006fa4270 */
[C---:B------:R-:W-:Y:S02]  /*0e70*/  ISETP.GE.AND P2, PT, R3.reuse, UR11, PT ;  /* 0x0000000b03007c0c */ /* 0x040fe4000bf46270 */
[----:B------:R-:W-:Y:S02]  /*0e80*/  PLOP3.LUT P5, PT, P5, P0, PT, 0x80, 0x8 ;  /* 0x000000000008781c */ /* 0x000fe40002fa1070 */
[----:B------:R-:W-:-:S02]  /*0e90*/  ISETP.GT.AND P2, PT, R3, -0x1, !P2 ;  /* 0xffffffff0300780c */ /* 0x000fc40005744270 */
[----:B------:R-:W-:Y:S02]  /*0ea0*/  LEA.HI.X.SX32 R3, R12, UR19, 0x1, P1 ;  /* 0x000000130c037c11 */ /* 0x000fe400088f0eff */
[----:B------:R-:W-:-:S07]  /*0eb0*/  PLOP3.LUT P2, PT, P2, P0, PT, 0x80, 0x8 ;  /* 0x000000000008781c */ /* 0x000fce0001741070 */
[----:B------:R-:W2:Y:S06]  /*0ec0*/  @P5 LDG.E.U8 R15, desc[UR12][R2.64] ;  /* 0x0000000c020f5981 */ /* 0x000eac000c1e1100 */
[----:B------:R-:W3:Y:S01]  /*0ed0*/  @P2 LDG.E.U8 R13, desc[UR12][R2.64+0x1] ;  /* 0x0000010c020d2981 */ /* 0x000ee2000c1e1100 */
[----:B------:R-:W-:Y:S01]  /*0ee0*/  VIADD R14, R11, 0x2 ;  /* 0x000000020b0e7836 */ /* 0x000fe20000000000 */
[----:B------:R-:W-:Y:S01]  /*0ef0*/  @P5 MOV R16, 0x400 ;  /* 0x0000040000105802 */ /* 0x000fe20000000f00 */
[----:B------:R-:W0:Y:S01]  /*0f00*/  @P5 S2R R17, SR_CgaCtaId ;  /* 0x0000000000115919 */ /* 0x000e220000008800 */
[----:B------:R-:W-:-:S02]  /*0f10*/  @P2 MOV R18, 0x400 ;  /* 0x0000040000122802 */ /* 0x000fc40000000f00 */
[C---:B------:R-:W-:Y:S01]  /*0f20*/  ISETP.GE.AND P1, PT, R14.reuse, UR11, PT ;  /* 0x0000000b0e007c0c */ /* 0x040fe2000bf26270 */
[----:B------:R-:W1:Y:S03]  /*0f30*/  @P2 S2R R19, SR_CgaCtaId ;  /* 0x0000000000132919 */ /* 0x000e660000008800 */
[----:B------:R-:W-:-:S04]  /*0f40*/  ISETP.GT.AND P1, PT, R14, -0x1, !P1 ;  /* 0xffffffff0e00780c */ /* 0x000fc80004f24270 */
[----:B------:R-:W-:-:S13]  /*0f50*/  PLOP3.LUT P1, PT, P1, P0, PT, 0x80, 0x8 ;  /* 0x000000000008781c */ /* 0x000fda0000f21070 */
[----:B------:R-:W4:Y:S01]  /*0f60*/  @P1 LDG.E.U8 R23, desc[UR12][R2.64+0x2] ;  /* 0x0000020c02171981 */ /* 0x000f22000c1e1100 */
[----:B0-----:R-:W-:Y:S02]  /*0f70*/  @P5 LEA R17, R17, R16, 0x18 ;  /* 0x0000001011115211 */ /* 0x001fe400078ec0ff */
[----:B-1----:R-:W-:Y:S02]  /*0f80*/  @P2 LEA R19, R19, R18, 0x18 ;  /* 0x0000001213132211 */ /* 0x002fe400078ec0ff */
[C---:B------:R-:W-:Y:S01]  /*0f90*/  IADD3 R20, PT, PT, R11.reuse, 0x3, RZ ;  /* 0x000000030b147810 */ /* 0x040fe20007ffe0ff */
[----:B------:R-:W-:-:S03]  /*0fa0*/  VIADD R21, R11, 0x4 ;  /* 0x000000040b157836 */ /* 0x000fc60000000000 */
[C---:B------:R-:W-:Y:S01]  /*0fb0*/  ISETP.GE.AND P4, PT, R20.reuse, UR11, PT ;  /* 0x0000000b14007c0c */ /* 0x040fe2000bf86270 */
[----:B------:R-:W-:Y:S01]  /*0fc0*/  VIADD R22, R11, 0x5 ;  /* 0x000000050b167836 */ /* 0x000fe20000000000 */
[C---:B------:R-:W-:Y:S02]  /*0fd0*/  ISETP.GE.AND P3, PT, R21.reuse, UR11, PT ;  /* 0x0000000b15007c0c */ /* 0x040fe4000bf66270 */
[----:B------:R-:W-:Y:S02]  /*0fe0*/  ISETP.GT.AND P4, PT, R20, -0x1, !P4 ;  /* 0xffffffff1400780c */ /* 0x000fe40006784270 */
[----:B------:R-:W-:Y:S02]  /*0ff0*/  ISETP.GE.AND P6, PT, R22, UR11, PT ;  /* 0x0000000b16007c0c */ /* 0x000fe4000bfc6270 */
[----:B------:R-:W-:Y:S02]  /*1000*/  PLOP3.LUT P4, PT, P4, P0, PT, 0x80, 0x8 ;  /* 0x000000000008781c */ /* 0x000fe40002781070 */
[----:B------:R-:W-:-:S02]  /*1010*/  ISETP.GT.AND P3, PT, R21, -0x1, !P3 ;  /* 0xffffffff1500780c */ /* 0x000fc40005f64270 */
[----:B------:R-:W-:Y:S02]  /*1020*/  ISETP.GT.AND P6, PT, R22, -0x1, !P6 ;  /* 0xffffffff1600780c */ /* 0x000fe400077c4270 */
[----:B------:R-:W-:Y:S02]  /*1030*/  PLOP3.LUT P3, PT, P3, P0, PT, 0x80, 0x8 ;  /* 0x000000000008781c */ /* 0x000fe40001f61070 */
[----:B------:R-:W-:Y:S02]  /*1040*/  PLOP3.LUT P6, PT, P6, P0, PT, 0x80, 0x8 ;  /* 0x000000000008781c */ /* 0x000fe400037c1070 */
[----:B--2--5:R-:W-:-:S05]  /*1050*/  @P5 IADD3 R14, PT, PT, R15, UR4, -R8 ;  /* 0x000000040f0e5c10 */ /* 0x024fca000fffe808 */
[----:B------:R-:W-:Y:S01]  /*1060*/  @P5 IMAD R16, R14, 0x4, R17 ;  /* 0x000000040e105824 */ /* 0x000fe200078e0211 */
[----:B---3--:R-:W-:Y:S01]  /*1070*/  @P2 IADD3 R18, PT, PT, R13, UR4, -R8 ;  /* 0x000000040d122c10 */ /* 0x008fe2000fffe808 */
[----:B------:R-:W-:Y:S04]  /*1080*/  @P5 LDS R14, [UR7+-0x10] ;  /* 0xfffff007ff0e5984 */ /* 0x000fe80008000800 */
[----:B------:R-:W-:Y:S01]  /*1090*/  @P2 IMAD R19, R18, 0x4, R19 ;  /* 0x0000000412132824 */ /* 0x000fe200078e0213 */
[----:B------:R0:W1:Y:S04]  /*10a0*/  @P5 LDS R17, [R16+0x3fc] ;  /* 0x0003fc0010115984 */ /* 0x0000680000000800 */
[----:B------:R-:W-:Y:S04]  /*10b0*/  @P2 LDS R18, [UR7+-0xc] ;  /* 0xfffff407ff122984 */ /* 0x000fe80008000800 */
[----:B------:R-:W2:Y:S01]  /*10c0*/  @P2 LDS R19, [R19+0x3fc] ;  /* 0x0003fc0013132984 */ /* 0x000ea20000000800 */
[----:B------:R-:W3:Y:S08]  /*10d0*/  @P5 I2F.U16 R15, R15 ;  /* 0x0000000f000f5306 */ /* 0x000ef00000101000 */
[----:B------:R-:W4:Y:S01]  /*10e0*/  @P2 I2F.U16 R13, R13 ;  /* 0x0000000d000d2306 */ /* 0x000f220000101000 */
[----:B0-----:R-:W-:-:S02]  /*10f0*/  VIADD R16, R11, 0x7 ;  /* 0x000000070b107836 */ /* 0x001fc40000000000 */
[----:B-1----:R-:W-:Y:S01]  /*1100*/  @P5 FMUL R17, R14, R17 ;  /* 0x000000110e115220 */ /* 0x002fe20000400000 */
[----:B------:R-:W-:-:S03]  /*1110*/  VIADD R14, R11, 0x6 ;  /* 0x000000060b0e7836 */ /* 0x000fc60000000000 */
[----:B------:R-:W-:Y:S01]  /*1120*/  @P5 FADD R5, R5, R17 ;  /* 0x0000001105055221 */ /* 0x000fe20000000000 */
[----:B---3--:R-:W-:Y:S01]  /*1130*/  @P5 FFMA R6, R17, R15, R6 ;  /* 0x0000000f11065223 */ /* 0x008fe20000000006 */
[----:B------:R-:W-:Y:S01]  /*1140*/  ISETP.GE.AND P5, PT, R14, UR11, PT ;  /* 0x0000000b0e007c0c */ /* 0x000fe2000bfa6270 */
[----:B------:R-:W3:Y:S01]  /*1150*/  @P4 LDG.E.U8 R15, desc[UR12][R2.64+0x3] ;  /* 0x0000030c020f4981 */ /* 0x000ee2000c1e1100 */
[----:B--2---:R-:W-:Y:S02]  /*1160*/  @P2 FMUL R19, R18, R19 ;  /* 0x0000001312132220 */ /* 0x004fe40000400000 */
[----:B------:R-:W-:Y:S01]  /*1170*/  ISETP.GT.AND P5, PT, R14, -0x1, !P5 ;  /* 0xffffffff0e00780c */ /* 0x000fe20006fa4270 */
[----:B------:R-:W2:Y:S01]  /*1180*/  @P3 LDG.E.U8 R17, desc[UR12][R2.64+0x4] ;  /* 0x0000040c02113981 */ /* 0x000ea2000c1e1100 */
[----:B------:R-:W-:Y:S01]  /*1190*/  @P2 FADD R5, R5, R19 ;  /* 0x0000001305052221 */ /* 0x000fe20000000000 */
[----:B----4-:R-:W-:Y:S01]  /*11a0*/  @P2 FFMA R6, R19, R13, R6 ;  /* 0x0000000d13062223 */ /* 0x010fe20000000006 */
[----:B------:R-:W-:Y:S01]  /*11b0*/  ISETP.GE.AND P2, PT, R16, UR11, PT ;  /* 0x0000000b10007c0c */ /* 0x000fe2000bf46270 */
[----:B------:R-:W4:Y:S01]  /*11c0*/  @P6 LDG.E.U8 R19, desc[UR12][R2.64+0x5] ;  /* 0x0000050c02136981 */ /* 0x000f22000c1e1100 */
[----:B------:R-:W-:-:S02]  /*11d0*/  PLOP3.LUT P5, PT, P5, P0, PT, 0x80, 0x8 ;  /* 0x000000000008781c */ /* 0x000fc40002fa1070 */
[----:B------:R-:W-:-:S04]  /*11e0*/  ISETP.GT.AND P2, PT, R16, -0x1, !P2 ;  /* 0xffffffff1000780c */ /* 0x000fc80005744270 */
[----:B------:R-:W-:-:S07]  /*11f0*/  PLOP3.LUT P2, PT, P2, P0, PT, 0x80, 0x8 ;  /* 0x000000000008781c */ /* 0x000fce0001741070 */
[----:B------:R-:W4:Y:S06]  /*1200*/  @P5 LDG.E.U8 R13, desc[UR12][R2.64+0x6] ;  /* 0x0000060c020d5981 */ /* 0x000f2c000c1e1100 */
[----:B------:R0:W4:Y:S01]  /*1210*/  @P2 LDG.E.U8 R21, desc[UR12][R2.64+0x7] ;  /* 0x0000070c02152981 */ /* 0x000122000c1e1100 */
[----:B------:R-:W1:Y:S01]  /*1220*/  @P1 S2R R25, SR_CgaCtaId ;  /* 0x0000000000191919 */ /* 0x000e620000008800 */
[----:B------:R-:W-:Y:S01]  /*1230*/  @P1 MOV R14, 0x400 ;  /* 0x00000400000e1802 */ /* 0x000fe20000000f00 */
[----:B------:R-:W0:Y:S01]  /*1240*/  @P4 S2R R16, SR_CgaCtaId ;  /* 0x0000000000104919 */ /* 0x000e220000008800 */
[----:B------:R-:W0:Y:S02]  /*1250*/  @P3 S2R R27, SR_CgaCtaId ;  /* 0x00000000001b3919 */ /* 0x000e240000008800 */
[----:B-1----:R-:W-:-:S02]  /*1260*/  @P1 LEA R25, R25, R14, 0x18 ;  /* 0x0000000e19191211 */ /* 0x002fc400078ec0ff */
[----:B------:R-:W-:-:S05]  /*1270*/  @P1 IADD3 R14, PT, PT, R23, UR4, -R8 ;  /* 0x00000004170e1c10 */ /* 0x000fca000fffe808 */
[----:B------:R-:W-:Y:S02]  /*1280*/  @P1 IMAD R25, R14, 0x4, R25 ;  /* 0x000000040e191824 */ /* 0x000fe400078e0219 */
[----:B------:R-:W-:Y:S04]  /*1290*/  @P1 LDS R14, [UR7+-0x8] ;  /* 0xfffff807ff0e1984 */ /* 0x000fe80008000800 */
[----:B------:R-:W1:Y:S01]  /*12a0*/  @P1 LDS R25, [R25+0x3fc] ;  /* 0x0003fc0019191984 */ /* 0x000e620000000800 */
[----:B------:R-:W1:Y:S01]  /*12b0*/  @P6 S2R R29, SR_CgaCtaId ;  /* 0x00000000001d6919 */ /* 0x000e620000008800 */
[----:B------:R-:W1:Y:S01]  /*12c0*/  @P5 S2R R18, SR_CgaCtaId ;  /* 0x0000000000125919 */ /* 0x000e620000008800 */
[----:B0-----:R-:W0:Y:S01]  /*12d0*/  @P2 S2R R2, SR_CgaCtaId ;  /* 0x0000000000022919 */ /* 0x001e220000008800 */
[----:B------:R-:W1:Y:S01]  /*12e0*/  @P1 I2F.U16 R23, R23 ;  /* 0x0000001700171306 */ /* 0x000e620000101000 */
[----:B------:R-:W-:-:S02]  /*12f0*/  @P4 MOV R3, 0x400 ;  /* 0x0000040000034802 */ /* 0x000fc40000000f00 */
[----:B------:R-:W-:Y:S02]  /*1300*/  @P3 MOV R20, 0x400 ;  /* 0x0000040000143802 */ /* 0x000fe40000000f00 */
[----:B------:R-:W-:Y:S02]  /*1310*/  @P4 LEA R3, R16, R3, 0x18 ;  /* 0x0000000310034211 */ /* 0x000fe400078ec0ff */
[----:B------:R-:W-:Y:S02]  /*1320*/  @P6 MOV R16, 0x400 ;  /* 0x0000040000106802 */ /* 0x000fe40000000f00 */
[----:B------:R-:W-:Y:S02]  /*1330*/  @P3 LEA R20, R27, R20, 0x18 ;  /* 0x000000141b143211 */ /* 0x000fe400078ec0ff */
[----:B------:R-:W-:Y:S01]  /*1340*/  @P5 MOV R27, 0x400 ;  /* 0x00000400001b5802 */ /* 0x000fe20000000f00 */
[----:B-1----:R-:W-:Y:S01]  /*1350*/  @P1 FMUL R25, R14, R25 ;  /* 0x000000190e191220 */ /* 0x002fe20000400000 */
[----:B------:R-:W-:-:S03]  /*1360*/  @P6 LEA R16, R29, R16, 0x18 ;  /* 0x000000101d106211 */ /* 0x000fc600078ec0ff */
[----:B------:R-:W-:Y:S01]  /*1370*/  @P1 FADD R5, R5, R25 ;  /* 0x0000001905051221 */ /* 0x000fe20000000000 */
[----:B------:R-:W-:Y:S01]  /*1380*/  @P1 FFMA R6, R25, R23, R6 ;  /* 0x0000001719061223 */ /* 0x000fe20000000006 */
[----:B------:R-:W-:Y:S02]  /*1390*/  @P5 LEA R18, R18, R27, 0x18 ;  /* 0x0000001b12125211 */ /* 0x000fe400078ec0ff */
[----:B------:R-:W-:Y:S01]  /*13a0*/  @P2 MOV R27, 0x400 ;  /* 0x00000400001b2802 */ /* 0x000fe20000000f00 */
[----:B------:R-:W-:-:S04]  /*13b0*/  UIADD3 UR6, UPT, UPT, UR6, 0x8, URZ ;  /* 0x0000000806067890 */ /* 0x000fc8000fffe0ff */
[----:B------:R-:W-:Y:S01]  /*13c0*/  UISETP.NE.AND UP1, UPT, UR6, URZ, UPT ;  /* 0x000000ff0600728c */ /* 0x000fe2000bf25270 */
[----:B------:R-:W-:Y:S02]  /*13d0*/  VIADD R12, R12, 0x8 ;  /* 0x000000080c0c7836 */ /* 0x000fe40000000000 */
[----:B------:R-:W-:Y:S01]  /*13e0*/  VIADD R11, R11, 0x8 ;  /* 0x000000080b0b7836 */ /* 0x000fe20000000000 */
[----:B------:R-:W-:Y:S01]  /*13f0*/  UIADD3 UR8, UPT, UPT, UR8, 0x8, URZ ;  /* 0x0000000808087890 */ /* 0x000fe2000fffe0ff */
[----:B---3--:R-:W-:-:S05]  /*1400*/  @P4 IADD3 R22, PT, PT, R15, UR4, -R8 ;  /* 0x000000040f164c10 */ /* 0x008fca000fffe808 */
[----:B------:R-:W-:Y:S01]  /*1410*/  @P4 IMAD R14, R22, 0x4, R3 ;  /* 0x00000004160e4824 */ /* 0x000fe200078e0203 */
[--C-:B--2---:R-:W-:Y:S02]  /*1420*/  @P3 IADD3 R3, PT, PT, R17, UR4, -R8.reuse ;  /* 0x0000000411033c10 */ /* 0x104fe4000fffe808 */
[----:B----4-:R-:W-:-:S03]  /*1430*/  @P6 IADD3 R25, PT, PT, R19, UR4, -R8 ;  /* 0x0000000413196c10 */ /* 0x010fc6000fffe808 */
[----:B------:R-:W-:Y:S01]  /*1440*/  @P3 IMAD R23, R3, 0x4, R20 ;  /* 0x0000000403173824 */ /* 0x000fe200078e0214 */
[----:B------:R-:W-:Y:S01]  /*1450*/  @P4 LDS R14, [R14+0x3fc] ;  /* 0x0003fc000e0e4984 */ /* 0x000fe20000000800 */
[----:B------:R-:W-:-:S03]  /*1460*/  @P6 IMAD R29, R25, 0x4, R16 ;  /* 0x00000004191d6824 */ /* 0x000fc600078e0210 */
[----:B------:R-:W1:Y:S01]  /*1470*/  @P4 LDS R3, [UR7+-0x4] ;  /* 0xfffffc07ff034984 */ /* 0x000e620008000800 */
[----:B0-----:R-:W-:-:S03]  /*1480*/  @P2 LEA R22, R2, R27, 0x18 ;  /* 0x0000001b02162211 */ /* 0x001fc600078ec0ff */
[----:B------:R-:W-:Y:S01]  /*1490*/  @P3 LDS R16, [UR7] ;  /* 0x00000007ff103984 */ /* 0x000fe20008000800 */
[----:B------:R-:W-:-:S03]  /*14a0*/  @P5 IADD3 R25, PT, PT, R13, UR4, -R8 ;  /* 0x000000040d195c10 */ /* 0x000fc6000fffe808 */
[----:B------:R-:W0:Y:S02]  /*14b0*/  @P3 LDS R23, [R23+0x3fc] ;  /* 0x0003fc0017173984 */ /* 0x000e240000000800 */
[----:B------:R-:W-:Y:S01]  /*14c0*/  @P5 IMAD R27, R25, 0x4, R18 ;  /* 0x00000004191b5824 */ /* 0x000fe200078e0212 */
[----:B------:R-:W-:Y:S01]  /*14d0*/  @P2 IADD3 R2, PT, PT, R21, UR4, -R8 ;  /* 0x0000000415022c10 */ /* 0x000fe2000fffe808 */
[----:B------:R-:W-:Y:S04]  /*14e0*/  @P6 LDS R20, [UR7+0x4] ;  /* 0x00000407ff146984 */ /* 0x000fe80008000800 */
[----:B------:R-:W2:Y:S01]  /*14f0*/  @P6 LDS R29, [R29+0x3fc] ;  /* 0x0003fc001d1d6984 */ /* 0x000ea20000000800 */
[----:B------:R-:W-:-:S03]  /*1500*/  @P2 IMAD R25, R2, 0x4, R22 ;  /* 0x0000000402192824 */ /* 0x000fc600078e0216 */
[----:B------:R-:W-:Y:S04]  /*1510*/  @P5 LDS R18, [UR7+0x8] ;  /* 0x00000807ff125984 */ /* 0x000fe80008000800 */
[----:B------:R-:W3:Y:S04]  /*1520*/  @P5 LDS R27, [R27+0x3fc] ;  /* 0x0003fc001b1b5984 */ /* 0x000ee80000000800 */
[----:B------:R-:W-:Y:S04]  /*1530*/  @P2 LDS R25, [R25+0x3fc] ;  /* 0x0003fc0019192984 */ /* 0x000fe80000000800 */
[----:B------:R-:W4:Y:S01]  /*1540*/  @P2 LDS R2, [UR7+0xc] ;  /* 0x00000c07ff022984 */ /* 0x000f220008000800 */
[----:B------:R-:W0:Y:S08]  /*1550*/  @P4 I2F.U16 R15, R15 ;  /* 0x0000000f000f4306 */ /* 0x000e300000101000 */
[----:B------:R-:W2:Y:S01]  /*1560*/  @P3 I2F.U16 R17, R17 ;  /* 0x0000001100113306 */ /* 0x000ea20000101000 */
[----:B-1----:R-:W-:-:S07]  /*1570*/  @P4 FMUL R3, R3, R14 ;  /* 0x0000000e03034220 */ /* 0x002fce0000400000 */
[----:B------:R-:W1:Y:S01]  /*1580*/  @P6 I2F.U16 R19, R19 ;  /* 0x0000001300136306 */ /* 0x000e620000101000 */
[----:B0-----:R-:W-:Y:S01]  /*1590*/  @P4 FFMA R6, R3, R15, R6 ;  /* 0x0000000f03064223 */ /* 0x001fe20000000006 */
[----:B------:R-:W-:Y:S01]  /*15a0*/  @P3 FMUL R23, R16, R23 ;  /* 0x0000001710173220 */ /* 0x000fe20000400000 */
[----:B------:R-:W-:-:S05]  /*15b0*/  @P4 FADD R5, R5, R3 ;  /* 0x0000000305054221 */ /* 0x000fca0000000000 */
[----:B------:R-:W0:Y:S01]  /*15c0*/  @P5 I2F.U16 R13, R13 ;  /* 0x0000000d000d5306 */ /* 0x000e220000101000 */
[----:B--2---:R-:W-:Y:S01]  /*15d0*/  @P3 FFMA R6, R23, R17, R6 ;  /* 0x0000001117063223 */ /* 0x004fe20000000006 */
[----:B------:R-:W-:Y:S01]  /*15e0*/  @P6 FMUL R29, R20, R29 ;  /* 0x0000001d141d6220 */ /* 0x000fe20000400000 */
[----:B------:R-:W-:-:S05]  /*15f0*/  @P3 FADD R5, R5, R23 ;  /* 0x0000001705053221 */ /* 0x000fca0000000000 */
[----:B------:R-:W2:Y:S01]  /*1600*/  @P2 I2F.U16 R21, R21 ;  /* 0x0000001500152306 */ /* 0x000ea20000101000 */
[----:B-1----:R-:W-:Y:S01]  /*1610*/  @P6 FFMA R6, R29, R19, R6 ;  /* 0x000000131d066223 */ /* 0x002fe20000000006 */
[----:B---3--:R-:W-:Y:S01]  /*1620*/  @P5 FMUL R27, R18, R27 ;  /* 0x0000001b121b5220 */ /* 0x008fe20000400000 */
[----:B------:R-:W-:-:S03]  /*1630*/  @P6 FADD R5, R5, R29 ;  /* 0x0000001d05056221 */ /* 0x000fc60000000000 */
[----:B0-----:R-:W-:Y:S01]  /*1640*/  @P5 FFMA R6, R27, R13, R6 ;  /* 0x0000000d1b065223 */ /* 0x001fe20000000006 */
[----:B----4-:R-:W-:Y:S01]  /*1650*/  @P2 FMUL R25, R2, R25 ;  /* 0x0000001902192220 */ /* 0x010fe20000400000 */
[----:B------:R-:W-:Y:S01]  /*1660*/  @P5 FADD R5, R5, R27 ;  /* 0x0000001b05055221 */ /* 0x000fe20000000000 */
[----:B------:R-:W-:-:S03]  /*1670*/  UIADD3 UR7, UPT, UPT, UR7, 0x20, URZ ;  /* 0x0000002007077890 */ /* 0x000fc6000fffe0ff */
[----:B------:R-:W-:Y:S01]  /*1680*/  @P2 FADD R5, R5, R25 ;  /* 0x0000001905052221 */ /* 0x000fe20000000000 */
[----:B--2---:R-:W-:Y:S01]  /*1690*/  @P2 FFMA R6, R25, R21, R6 ;  /* 0x0000001519062223 */ /* 0x004fe20000000006 */
[----:B------:R-:W-:Y:S07]  /*16a0*/  BRA.U UP1, `(.L_x_14) ;  /* 0xfffffff501e07547 */ /* 0x000fee000b83ffff */
[----:B------:R-:W-:-:S12]  /*16b0*/  UIADD3 UR6, UPT, UPT, UR8, -0x3, URZ ;  /* 0xfffffffd08067890 */ /* 0x000fd8000fffe0ff */
.L_x_13:
[----:B------:R-:W0:Y:S01]  /*16c0*/  S2R R3, SR_TID.X ;  /* 0x0000000000037919 */ /* 0x000e220000002100 */
[----:B------:R-:W2:Y:S01]  /*16d0*/  LDCU UR8, c[0x0][0x3a0] ;  /* 0x00007400ff0877ac */ /* 0x000ea20008000800 */
[----:B------:R-:W-:Y:S01]  /*16e0*/  ULOP3.LUT UR7, UR14, 0x6, URZ, 0xc0, !UPT ;  /* 0x000000060e077892 */ /* 0x000fe2000f8ec0ff */
[----:B------:R-:W3:Y:S03]  /*16f0*/  LDCU UR10, c[0x0][0x3a4] ;  /* 0x00007480ff0a77ac */ /* 0x000ee60008000800 */
[----:B------:R-:W-:Y:S02]  /*1700*/  UISETP.GE.U32.AND UP1, UPT, UR7, 0x3, UPT ;  /* 0x000000030700788c */ /* 0x000fe4000bf26070 */
[----:B--2---:R-:W-:Y:S01]  /*1710*/  ULOP3.LUT UP2, URZ, UR8, 0x1, URZ, 0xc0, !UPT ;  /* 0x0000000108ff7892 */ /* 0x004fe2000f84c0ff */
[----:B0-----:R-:W-:-:S06]  /*1720*/  IMAD R2, R0, UR15, R3 ;  /* 0x0000000f00027c24 */ /* 0x001fcc000f8e0203 */
[----:B---3--:R-:W-:Y:S05]  /*1730*/  BRA.U !UP1, `(.L_x_15) ;  /* 0x0000000509047547 */ /* 0x008fea000b800000 */
[----:B------:R-:W0:Y:S01]  /*1740*/  S2R R3, SR_TID.X ;  /* 0x0000000000037919 */ /* 0x000e220000002100 */
[----:B------:R-:W2:Y:S01]  /*1750*/  LDCU UR7, c[0x0][0x3a4] ;  /* 0x00007480ff0777ac */ /* 0x000ea20008000800 */
[----:B------:R-:W3:Y:S01]  /*1760*/  LDCU.64 UR8, c[0x0][0x380] ;  /* 0x00007000ff0877ac */ /* 0x000ee20008000a00 */
[----:B0-----:R-:W-:-:S04]  /*1770*/  IMAD R3, R0, UR15, R3 ;  /* 0x0000000f00037c24 */ /* 0x001fc8000f8e0203 */
[----:B------:R-:W-:-:S04]  /*1780*/  VIADD R3, R3, UR6 ;  /* 0x0000000603037c36 */ /* 0x000fc80008000000 */
[C---:B-1----:R-:W-:Y:S01]  /*1790*/  VIADD R12, R3.reuse, 0x2 ;  /* 0x00000002030c7836 */ /* 0x042fe20000000000 */
[C---:B------:R-:W-:Y:S02]  /*17a0*/  IADD3 R11, PT, PT, R3.reuse, 0x1, RZ ;  /* 0x00000001030b7810 */ /* 0x040fe40007ffe0ff */
[----:B--2---:R-:W-:Y:S02]  /*17b0*/  ISETP.GE.AND P1, PT, R3, UR7, PT ;  /* 0x0000000703007c0c */ /* 0x004fe4000bf26270 */
[----:B------:R-:W-:Y:S02]  /*17c0*/  ISETP.GE.AND P2, PT, R11, UR7, PT ;  /* 0x000000070b007c0c */ /* 0x000fe4000bf46270 */
[----:B------:R-:W-:Y:S02]  /*17d0*/  ISETP.GT.AND P1, PT, R3, -0x1, !P1 ;  /* 0xffffffff0300780c */ /* 0x000fe40004f24270 */
[----:B------:R-:W-:Y:S01]  /*17e0*/  ISETP.GT.AND P2, PT, R11, -0x1, !P2 ;  /* 0xffffffff0b00780c */ /* 0x000fe20005744270 */
[----:B------:R-:W-:Y:S01]  /*17f0*/  IMAD.IADD R11, R10, 0x1, R3 ;  /* 0x000000010a0b7824 */ /* 0x000fe200078e0203 */
[----:B------:R-:W-:Y:S01]  /*1800*/  PLOP3.LUT P1, PT, P1, P0, PT, 0x80, 0x8 ;  /* 0x000000000008781c */ /* 0x000fe20000f21070 */
[----:B------:R-:W-:Y:S01]  /*1810*/  VIADD R3, R3, 0x3 ;  /* 0x0000000303037836 */ /* 0x000fe20000000000 */
[----:B------:R-:W-:-:S02]  /*1820*/  ISETP.GE.AND P3, PT, R12, UR7, PT ;  /* 0x000000070c007c0c */ /* 0x000fc4000bf66270 */
[----:B------:R-:W-:Y:S02]  /*1830*/  PLOP3.LUT P2, PT, P2, P0, PT, 0x80, 0x8 ;  /* 0x000000000008781c */ /* 0x000fe40001741070 */
[----:B------:R-:W-:Y:S02]  /*1840*/  ISETP.GE.AND P4, PT, R3, UR7, PT ;  /* 0x0000000703007c0c */ /* 0x000fe4000bf86270 */
[----:B---3--:R-:W-:Y:S02]  /*1850*/  IADD3 R16, P5, PT, R11, UR8, RZ ;  /* 0x000000080b107c10 */ /* 0x008fe4000ffbe0ff */
[----:B------:R-:W-:Y:S02]  /*1860*/  ISETP.GT.AND P3, PT, R12, -0x1, !P3 ;  /* 0xffffffff0c00780c */ /* 0x000fe40005f64270 */
[----:B------:R-:W-:Y:S02]  /*1870*/  ISETP.GT.AND P4, PT, R3, -0x1, !P4 ;  /* 0xffffffff0300780c */ /* 0x000fe40006784270 */
[----:B------:R-:W-:-:S02]  /*1880*/  LEA.HI.X.SX32 R17, R11, UR9, 0x1, P5 ;  /* 0x000000090b117c11 */ /* 0x000fc4000a8f0eff */
[----:B------:R-:W-:Y:S02]  /*1890*/  PLOP3.LUT P3, PT, P3, P0, PT, 0x80, 0x8 ;  /* 0x000000000008781c */ /* 0x000fe40001f61070 */
[----:B------:R-:W-:Y:S01]  /*18a0*/  PLOP3.LUT P4, PT, P4, P0, PT, 0x80, 0x8 ;  /* 0x000000000008781c */ /* 0x000fe20002781070 */
[----:B------:R-:W2:Y:S04]  /*18b0*/  @P1 LDG.E.U8 R15, desc[UR12][R16.64] ;  /* 0x0000000c100f1981 */ /* 0x000ea8000c1e1100 */
[----:B------:R-:W3:Y:S06]  /*18c0*/  @P2 LDG.E.U8 R13, desc[UR12][R16.64+0x1] ;  /* 0x0000010c100d2981 */ /* 0x000eec000c1e1100 */
[----:B------:R-:W4:Y:S04]  /*18d0*/  @P3 LDG.E.U8 R11, desc[UR12][R16.64+0x2] ;  /* 0x0000020c100b3981 */ /* 0x000f28000c1e1100 */
[----:B------:R4:W4:Y:S01]  /*18e0*/  @P4 LDG.E.U8 R3, desc[UR12][R16.64+0x3] ;  /* 0x0000030c10034981 */ /* 0x000922000c1e1100 */
[----:B------:R-:W0:Y:S01]  /*18f0*/  S2UR UR9, SR_CgaCtaId ;  /* 0x00000000000979c3 */ /* 0x000e220000008800 */
[----:B------:R-:W-:Y:S01]  /*1900*/  UMOV UR8, 0x400 ;  /* 0x0000040000087882 */ /* 0x000fe20000000000 */
[----:B------:R-:W-:-:S02]  /*1910*/  UIADD3 UR7, UPT, UPT, UR17, UR6, URZ ;  /* 0x0000000611077290 */ /* 0x000fc4000fffe0ff */
[----:B------:R-:W-:Y:S02]  /*1920*/  UIADD3 UR6, UPT, UPT, UR6, 0x4, URZ ;  /* 0x0000000406067890 */ /* 0x000fe4000fffe0ff */
[----:B0-----:R-:W-:-:S04]  /*1930*/  ULEA UR8, UR9, UR8, 0x18 ;  /* 0x0000000809087291 */ /* 0x001fc8000f8ec0ff */
[----:B------:R-:W-:-:S09]  /*1940*/  ULEA UR7, UR7, UR8, 0x2 ;  /* 0x0000000807077291 */ /* 0x000fd2000f8e10ff */
[----:B------:R-:W-:Y:S01]  /*1950*/  @P4 LDS R22, [UR7+0xc] ;  /* 0x00000c07ff164984 */ /* 0x000fe20008000800 */
[--C-:B--2--5:R-:W-:Y:S02]  /*1960*/  @P1 IADD3 R12, PT, PT, R15, UR4, -R8.reuse ;  /* 0x000000040f0c1c10 */ /* 0x124fe4000fffe808 */
[----:B------:R-:W0:Y:S01]  /*1970*/  @P1 I2F.U16 R15, R15 ;  /* 0x0000000f000f1306 */ /* 0x000e220000101000 */
[--C-:B---3--:R-:W-:Y:S02]  /*1980*/  @P2 IADD3 R14, PT, PT, R13, UR4, -R8.reuse ;  /* 0x000000040d0e2c10 */ /* 0x108fe4000fffe808 */
[----:B------:R-:W-:Y:S02]  /*1990*/  @P1 LEA R18, R12, UR8, 0x2 ;  /* 0x000000080c121c11 */ /* 0x000fe4000f8e10ff */
[----:B------:R-:W-:Y:S01]  /*19a0*/  @P2 LEA R19, R14, UR8, 0x2 ;  /* 0x000000080e132c11 */ /* 0x000fe2000f8e10ff */
[----:B------:R-:W-:Y:S01]  /*19b0*/  @P1 LDS R12, [UR7] ;  /* 0x00000007ff0c1984 */ /* 0x000fe20008000800 */
[--C-:B----4-:R-:W-:Y:S01]  /*19c0*/  @P3 IADD3 R16, PT, PT, R11, UR4, -R8.reuse ;  /* 0x000000040b103c10 */ /* 0x110fe2000fffe808 */
[----:B------:R-:W1:Y:S02]  /*19d0*/  @P2 I2F.U16 R13, R13 ;  /* 0x0000000d000d2306 */ /* 0x000e640000101000 */
[----:B------:R-:W2:Y:S01]  /*19e0*/  @P1 LDS R17, [R18+0x3fc] ;  /* 0x0003fc0012111984 */ /* 0x000ea20000000800 */
[----:B------:R-:W-:-:S02]  /*19f0*/  @P4 IADD3 R21, PT, PT, R3, UR4, -R8 ;  /* 0x0000000403154c10 */ /* 0x000fc4000fffe808 */
[----:B------:R-:W-:Y:S01]  /*1a00*/  @P3 LEA R20, R16, UR8, 0x2 ;  /* 0x0000000810143c11 */ /* 0x000fe2000f8e10ff */
[----:B------:R-:W-:Y:S01]  /*1a10*/  @P2 LDS R14, [UR7+0x4] ;  /* 0x00000407ff0e2984 */ /* 0x000fe20008000800 */
[----:B------:R-:W-:Y:S01]  /*1a20*/  @P4 LEA R23, R21, UR8, 0x2 ;  /* 0x0000000815174c11 */ /* 0x000fe2000f8e10ff */
[----:B------:R-:W3:Y:S02]  /*1a30*/  @P3 I2F.U16 R11, R11 ;  /* 0x0000000b000b3306 */ /* 0x000ee40000101000 */
[----:B------:R-:W4:Y:S04]  /*1a40*/  @P2 LDS R19, [R19+0x3fc] ;  /* 0x0003fc0013132984 */ /* 0x000f280000000800 */
[----:B------:R-:W-:Y:S02]  /*1a50*/  @P3 LDS R16, [UR7+0x8] ;  /* 0x00000807ff103984 */ /* 0x000fe40008000800 */
[----:B------:R-:W3:Y:S02]  /*1a60*/  @P4 I2F.U16 R3, R3 ;  /* 0x0000000300034306 */ /* 0x000ee40000101000 */
[----:B------:R-:W3:Y:S04]  /*1a70*/  @P3 LDS R21, [R20+0x3fc] ;  /* 0x0003fc0014153984 */ /* 0x000ee80000000800 */
[----:B------:R-:W3:Y:S01]  /*1a80*/  @P4 LDS R23, [R23+0x3fc] ;  /* 0x0003fc0017174984 */ /* 0x000ee20000000800 */
[----:B--2---:R-:W-:-:S04]  /*1a90*/  @P1 FMUL R17, R12, R17 ;  /* 0x000000110c111220 */ /* 0x004fc80000400000 */
[----:B0-----:R-:W-:Y:S01]  /*1aa0*/  @P1 FFMA R6, R17, R15, R6 ;  /* 0x0000000f11061223 */ /* 0x001fe20000000006 */
[----:B------:R-:W-:Y:S01]  /*1ab0*/  @P1 FADD R5, R5, R17 ;  /* 0x0000001105051221 */ /* 0x000fe20000000000 */
[----:B----4-:R-:W-:-:S04]  /*1ac0*/  @P2 FMUL R19, R14, R19 ;  /* 0x000000130e132220 */ /* 0x010fc80000400000 */
[----:B-1----:R-:W-:Y:S01]  /*1ad0*/  @P2 FFMA R6, R19, R13, R6 ;  /* 0x0000000d13062223 */ /* 0x002fe20000000006 */
[----:B------:R-:W-:Y:S01]  /*1ae0*/  @P2 FADD R5, R5, R19 ;  /* 0x0000001305052221 */ /* 0x000fe20000000000 */
[----:B---3--:R-:W-:-:S04]  /*1af0*/  @P3 FMUL R21, R16, R21 ;  /* 0x0000001510153220 */ /* 0x008fc80000400000 */
[----:B------:R-:W-:Y:S01]  /*1b00*/  @P3 FFMA R6, R21, R11, R6 ;  /* 0x0000000b15063223 */ /* 0x000fe20000000006 */
[----:B------:R-:W-:Y:S01]  /*1b10*/  @P4 FMUL R23, R22, R23 ;  /* 0x0000001716174220 */ /* 0x000fe20000400000 */
[----:B------:R-:W-:-:S03]  /*1b20*/  @P3 FADD R5, R5, R21 ;  /* 0x0000001505053221 */ /* 0x000fc60000000000 */
[----:B------:R-:W-:Y:S01]  /*1b30*/  @P4 FFMA R6, R23, R3, R6 ;  /* 0x0000000317064223 */ /* 0x000fe20000000006 */
[----:B------:R-:W-:-:S07]  /*1b40*/  @P4 FADD R5, R5, R23 ;  /* 0x0000001705054221 */ /* 0x000fce0000000000 */
.L_x_15:
[----:B------:R-:W-:Y:S05]  /*1b50*/  BRA.U !UP2, `(.L_x_16) ;  /* 0x000000010a9c7547 */ /* 0x000fea000b800000 */
[----:B------:R-:W0:Y:S01]  /*1b60*/  S2R R3, SR_TID.X ;  /* 0x0000000000037919 */ /* 0x000e220000002100 */
[----:B------:R-:W2:Y:S01]  /*1b70*/  LDCU UR7, c[0x0][0x3a4] ;  /* 0x00007480ff0777ac */ /* 0x000ea20008000800 */
[----:B------:R-:W1:Y:S01]  /*1b80*/  LDCU.64 UR8, c[0x0][0x380] ;  /* 0x00007000ff0877ac */ /* 0x000e620008000a00 */
[----:B0-----:R-:W-:-:S04]  /*1b90*/  IMAD R3, R0, UR15, R3 ;  /* 0x0000000f00037c24 */ /* 0x001fc8000f8e0203 */
[----:B------:R-:W-:-:S04]  /*1ba0*/  VIADD R3, R3, UR6 ;  /* 0x0000000603037c36 */ /* 0x000fc80008000000 */
[C---:B------:R-:W-:Y:S01]  /*1bb0*/  VIADD R11, R3.reuse, 0x1 ;  /* 0x00000001030b7836 */ /* 0x040fe20000000000 */
[----:B--2---:R-:W-:-:S04]  /*1bc0*/  ISETP.GE.AND P1, PT, R3, UR7, PT ;  /* 0x0000000703007c0c */ /* 0x004fc8000bf26270 */
[----:B------:R-:W-:Y:S01]  /*1bd0*/  ISETP.GT.AND P1, PT, R3, -0x1, !P1 ;  /* 0xffffffff0300780c */ /* 0x000fe20004f24270 */
[----:B------:R-:W-:Y:S01]  /*1be0*/  IMAD.IADD R3, R10, 0x1, R3 ;  /* 0x000000010a037824 */ /* 0x000fe200078e0203 */
[C---:B------:R-:W-:Y:S02]  /*1bf0*/  ISETP.GE.AND P2, PT, R11.reuse, UR7, PT ;  /* 0x000000070b007c0c */ /* 0x040fe4000bf46270 */
[----:B------:R-:W-:Y:S02]  /*1c00*/  PLOP3.LUT P1, PT, P1, P0, PT, 0x80, 0x8 ;  /* 0x000000000008781c */ /* 0x000fe40000f21070 */
[----:B------:R-:W-:Y:S02]  /*1c10*/  ISETP.GT.AND P2, PT, R11, -0x1, !P2 ;  /* 0xffffffff0b00780c */ /* 0x000fe40005744270 */
[----:B-1----:R-:W-:Y:S02]  /*1c20*/  IADD3 R12, P3, PT, R3, UR8, RZ ;  /* 0x00000008030c7c10 */ /* 0x002fe4000ff7e0ff */
[----:B------:R-:W-:-:S02]  /*1c30*/  PLOP3.LUT P2, PT, P2, P0, PT, 0x80, 0x8 ;  /* 0x000000000008781c */ /* 0x000fc40001741070 */
[----:B------:R-:W-:-:S05]  /*1c40*/  LEA.HI.X.SX32 R13, R3, UR9, 0x1, P3 ;  /* 0x00000009030d7c11 */ /* 0x000fca00098f0eff */
[----:B------:R-:W2:Y:S06]  /*1c50*/  @P1 LDG.E.U8 R3, desc[UR12][R12.64] ;  /* 0x0000000c0c031981 */ /* 0x000eac000c1e1100 */
[----:B------:R0:W3:Y:S01]  /*1c60*/  @P2 LDG.E.U8 R15, desc[UR12][R12.64+0x1] ;  /* 0x0000010c0c0f2981 */ /* 0x0000e2000c1e1100 */
[----:B------:R-:W1:Y:S01]  /*1c70*/  S2UR UR9, SR_CgaCtaId ;  /* 0x00000000000979c3 */ /* 0x000e620000008800 */
[----:B------:R-:W-:Y:S01]  /*1c80*/  UMOV UR8, 0x400 ;  /* 0x0000040000087882 */ /* 0x000fe20000000000 */
[----:B------:R-:W-:Y:S02]  /*1c90*/  UIADD3 UR7, UPT, UPT, UR17, UR6, URZ ;  /* 0x0000000611077290 */ /* 0x000fe4000fffe0ff */
[----:B------:R-:W-:-:S02]  /*1ca0*/  UIADD3 UR6, UPT, UPT, UR6, 0x2, URZ ;  /* 0x0000000206067890 */ /* 0x000fc4000fffe0ff */
[----:B-1----:R-:W-:-:S04]  /*1cb0*/  ULEA UR8, UR9, UR8, 0x18 ;  /* 0x0000000809087291 */ /* 0x002fc8000f8ec0ff */
[----:B------:R-:W-:-:S09]  /*1cc0*/  ULEA UR7, UR7, UR8, 0x2 ;  /* 0x0000000807077291 */ /* 0x000fd2000f8e10ff */
[----:B0-----:R-:W-:Y:S01]  /*1cd0*/  @P2 LDS R12, [UR7+0x4] ;  /* 0x00000407ff0c2984 */ /* 0x001fe20008000800 */
[--C-:B--2--5:R-:W-:Y:S02]  /*1ce0*/  @P1 IADD3 R11, PT, PT, R3, UR4, -R8.reuse ;  /* 0x00000004030b1c10 */ /* 0x124fe4000fffe808 */
[----:B------:R-:W0:Y:S02]  /*1cf0*/  @P1 I2F.U16 R3, R3 ;  /* 0x0000000300031306 */ /* 0x000e240000101000 */
[----:B------:R-:W-:Y:S02]  /*1d00*/  @P1 LEA R14, R11, UR8, 0x2 ;  /* 0x000000080b0e1c11 */ /* 0x000fe4000f8e10ff */
[----:B---3--:R-:W-:Y:S01]  /*1d10*/  @P2 IADD3 R16, PT, PT, R15, UR4, -R8 ;  /* 0x000000040f102c10 */ /* 0x008fe2000fffe808 */
[----:B------:R-:W-:Y:S03]  /*1d20*/  @P1 LDS R11, [UR7] ;  /* 0x00000007ff0b1984 */ /* 0x000fe60008000800 */
[----:B------:R-:W-:Y:S01]  /*1d30*/  @P2 LEA R16, R16, UR8, 0x2 ;  /* 0x0000000810102c11 */ /* 0x000fe2000f8e10ff */
[----:B------:R-:W1:Y:S01]  /*1d40*/  @P1 LDS R14, [R14+0x3fc] ;  /* 0x0003fc000e0e1984 */ /* 0x000e620000000800 */
[----:B------:R-:W2:Y:S03]  /*1d50*/  @P2 I2F.U16 R15, R15 ;  /* 0x0000000f000f2306 */ /* 0x000ea60000101000 */
[----:B------:R-:W3:Y:S01]  /*1d60*/  @P2 LDS R13, [R16+0x3fc] ;  /* 0x0003fc00100d2984 */ /* 0x000ee20000000800 */
[----:B-1----:R-:W-:Y:S01]  /*1d70*/  @P1 FMUL R11, R11, R14 ;  /* 0x0000000e0b0b1220 */ /* 0x002fe20000400000 */
[----:B---3--:R-:W-:-:S03]  /*1d80*/  @P2 FMUL R13, R12, R13 ;  /* 0x0000000d0c0d2220 */ /* 0x008fc60000400000 */
[----:B0-----:R-:W-:Y:S01]  /*1d90*/  @P1 FFMA R6, R11, R3, R6 ;  /* 0x000000030b061223 */ /* 0x001fe20000000006 */
[----:B------:R-:W-:-:S03]  /*1da0*/  @P1 FADD R5, R5, R11 ;  /* 0x0000000b05051221 */ /* 0x000fc60000000000 */
[----:B--2---:R-:W-:Y:S01]  /*1db0*/  @P2 FFMA R6, R13, R15, R6 ;  /* 0x0000000f0d062223 */ /* 0x004fe20000000006 */
[----:B------:R-:W-:-:S07]  /*1dc0*/  @P2 FADD R5, R5, R13 ;  /* 0x0000000d05052221 */ /* 0x000fce0000000000 */
.L_x_16:
[----:B------:R-:W-:Y:S01]  /*1dd0*/  VIADD R3, R2, UR6 ;  /* 0x0000000602037c36 */ /* 0x000fe20008000000 */
[----:B------:R-:W-:Y:S04]  /*1de0*/  BSSY.RECONVERGENT B0, `(.L_x_17) ;  /* 0x0000017000007945 */ /* 0x000fe80003800200 */
[----:B------:R-:W-:-:S04]  /*1df0*/  ISETP.GE.AND P1, PT, R3, UR10, PT ;  /* 0x0000000a03007c0c */ /* 0x000fc8000bf26270 */
[----:B------:R-:W-:-:S04]  /*1e00*/  ISETP.GT.AND P1, PT, R3, -0x1, !P1 ;  /* 0xffffffff0300780c */ /* 0x000fc80004f24270 */
[----:B------:R-:W-:-:S13]  /*1e10*/  PLOP3.LUT P1, PT, P1, P0, PT, 0x80, 0x8 ;  /* 0x000000000008781c */ /* 0x000fda0000f21070 */
[----:B------:R-:W-:Y:S05]  /*1e20*/  @!P1 BRA `(.L_x_18) ;  /* 0x0000000000489947 */ /* 0x000fea0003800000 */
[----:B------:R-:W0:Y:S01]  /*1e30*/  LDCU.64 UR8, c[0x0][0x380] ;  /* 0x00007000ff0877ac */ /* 0x000e220008000a00 */
[----:B------:R-:W-:-:S05]  /*1e40*/  IMAD.IADD R10, R10, 0x1, R3 ;  /* 0x000000010a0a7824 */ /* 0x000fca00078e0203 */
[----:B0-----:R-:W-:-:S04]  /*1e50*/  IADD3 R2, P0, PT, R10, UR8, RZ ;  /* 0x000000080a027c10 */ /* 0x001fc8000ff1e0ff */
[----:B------:R-:W-:-:S06]  /*1e60*/  LEA.HI.X.SX32 R3, R10, UR9, 0x1, P0 ;  /* 0x000000090a037c11 */ /* 0x000fcc00080f0eff */
[----:B------:R-:W2:Y:S01]  /*1e70*/  LDG.E.U8 R3, desc[UR12][R2.64] ;  /* 0x0000000c02037981 */ /* 0x000ea2000c1e1100 */
[----:B------:R-:W0:Y:S01]  /*1e80*/  S2UR UR9, SR_CgaCtaId ;  /* 0x00000000000979c3 */ /* 0x000e220000008800 */
[----:B------:R-:W-:Y:S01]  /*1e90*/  UMOV UR8, 0x400 ;  /* 0x0000040000087882 */ /* 0x000fe20000000000 */
[----:B------:R-:W-:Y:S02]  /*1ea0*/  UIADD3 UR7, UPT, UPT, UR17, UR6, URZ ;  /* 0x0000000611077290 */ /* 0x000fe4000fffe0ff */
[----:B0-----:R-:W-:-:S04]  /*1eb0*/  ULEA UR8, UR9, UR8, 0x18 ;  /* 0x0000000809087291 */ /* 0x001fc8000f8ec0ff */
[----:B------:R-:W-:Y:S01]  /*1ec0*/  ULEA UR7, UR7, UR8, 0x2 ;  /* 0x0000000807077291 */ /* 0x000fe2000f8e10ff */
[----:B--2--5:R-:W-:Y:S01]  /*1ed0*/  IADD3 R10, PT, PT, R3, UR4, -R8 ;  /* 0x00000004030a7c10 */ /* 0x024fe2000fffe808 */
[----:B-1----:R-:W0:Y:S03]  /*1ee0*/  I2F.U16 R12, R3 ;  /* 0x00000003000c7306 */ /* 0x002e260000101000 */
[----:B------:R-:W-:-:S04]  /*1ef0*/  LEA R11, R10, UR8, 0x2 ;  /* 0x000000080a0b7c11 */ /* 0x000fc8000f8e10ff */
[----:B------:R-:W-:Y:S04]  /*1f00*/  LDS R10, [UR7] ;  /* 0x00000007ff0a7984 */ /* 0x000fe80008000800 */
[----:B------:R-:W1:Y:S02]  /*1f10*/  LDS R11, [R11+0x3fc] ;  /* 0x0003fc000b0b7984 */ /* 0x000e640000000800 */
[----:B-1----:R-:W-:-:S04]  /*1f20*/  FMUL R13, R10, R11 ;  /* 0x0000000b0a0d7220 */ /* 0x002fc80000400000 */
[----:B0-----:R-:W-:Y:S01]  /*1f30*/  FFMA R6, R13, R12, R6 ;  /* 0x0000000c0d067223 */ /* 0x001fe20000000006 */
[----:B------:R-:W-:-:S07]  /*1f40*/  FADD R5, R5, R13 ;  /* 0x0000000d05057221 */ /* 0x000fce0000000000 */
.L_x_18:
[----:B------:R-:W-:Y:S05]  /*1f50*/  BSYNC.RECONVERGENT B0 ;  /* 0x0000000000007941 */ /* 0x000fea0003800200 */
.L_x_17:
[----:B------:R-:W-:Y:S05]  /*1f60*/  BRA.U UP0, `(.L_x_19) ;  /* 0xffffffed002c7547 */ /* 0x000fea000b83ffff */
.L_x_12:
[----:B------:R-:W0:Y:S01]  /*1f70*/  MUFU.RCP R0, R5 ;  /* 0x0000000500007308 */ /* 0x000e220000001000 */
[----:B------:R-:W-:Y:S07]  /*1f80*/  BSSY.RECONVERGENT B0, `(.L_x_20) ;  /* 0x000000c000007945 */ /* 0x000fee0003800200 */
[----:B------:R-:W3:Y:S01]  /*1f90*/  FCHK P0, R6, R5 ;  /* 0x0000000506007302 */ /* 0x000ee20000000000 */
[----:B0-----:R-:W-:-:S04]  /*1fa0*/  FFMA R3, R0, -R5, 1 ;  /* 0x3f80000000037423 */ /* 0x001fc80000000805 */
[----:B------:R-:W-:-:S04]  /*1fb0*/  FFMA R0, R0, R3, R0 ;  /* 0x0000000300007223 */ /* 0x000fc80000000000 */
[----:B------:R-:W-:-:S04]  /*1fc0*/  FFMA R3, R0, R6, RZ ;  /* 0x0000000600037223 */ /* 0x000fc800000000ff */
[----:B------:R-:W-:-:S04]  /*1fd0*/  FFMA R2, R3, -R5, R6 ;  /* 0x8000000503027223 */ /* 0x000fc80000000006 */
[----:B------:R-:W-:Y:S01]  /*1fe0*/  FFMA R0, R0, R2, R3 ;  /* 0x0000000200007223 */ /* 0x000fe20000000003 */
[----:B---3--:R-:W-:Y:S06]  /*1ff0*/  @!P0 BRA `(.L_x_21) ;  /* 0x0000000000108947 */ /* 0x008fec0003800000 */
[----:B------:R-:W-:Y:S01]  /*2000*/  IMAD.MOV.U32 R0, RZ, RZ, R6 ;  /* 0x000000ffff007224 */ /* 0x000fe200078e0006 */
[----:B------:R-:W-:Y:S01]  /*2010*/  MOV R2, 0x2040 ;  /* 0x0000204000027802 */ /* 0x000fe20000000f00 */
[----:B------:R-:W-:-:S07]  /*2020*/  IMAD.MOV.U32 R3, RZ, RZ, R5 ;  /* 0x000000ffff037224 */ /* 0x000fce00078e0005 */
[----:B-12--5:R-:W-:Y:S05]  /*2030*/  CALL.REL.NOINC `($__internal_0_$__cuda_sm3x_div_rn_noftz_f32_slowpath) ;  /* 0x00000000001c7944 */ /* 0x026fea0003c00000 */
.L_x_21:
[----:B------:R-:W-:Y:S05]  /*2040*/  BSYNC.RECONVERGENT B0 ;  /* 0x0000000000007941 */ /* 0x000fea0003800200 */
.L_x_20:
[----:B------:R-:W0:Y:S01]  /*2050*/  LDCU.64 UR4, c[0x0][0x388] ;  /* 0x00007100ff0477ac */ /* 0x000e220008000a00 */
[----:B------:R-:W3:Y:S01]  /*2060*/  F2I.U32.TRUNC.NTZ R5, R0 ;  /* 0x0000000000057305 */ /* 0x000ee2000020f000 */
[----:B0-----:R-:W-:-:S04]  /*2070*/  IADD3 R2, P0, PT, R4, UR4, RZ ;  /* 0x0000000404027c10 */ /* 0x001fc8000ff1e0ff */
[----:B------:R-:W-:-:S05]  /*2080*/  LEA.HI.X.SX32 R3, R4, UR5, 0x1, P0 ;  /* 0x0000000504037c11 */ /* 0x000fca00080f0eff */
[----:B---3--:R-:W-:Y:S01]  /*2090*/  STG.E.U8 desc[UR12][R2.64], R5 ;  /* 0x0000000502007986 */ /* 0x008fe2000c10110c */
[----:B------:R-:W-:Y:S05]  /*20a0*/  EXIT ;  /* 0x000000000000794d */ /* 0x000fea0003800000 */
        .weak           $__internal_0_$__cuda_sm3x_div_rn_noftz_f32_slowpath
        .type           $__internal_0_$__cuda_sm3x_div_rn_noftz_f32_slowpath,@function
        .size           $__internal_0_$__cuda_sm3x_div_rn_noftz_f32_slowpath,(.L_x_60 - $__internal_0_$__cuda_sm3x_div_rn_noftz_f32_slowpath)
$__internal_0_$__cuda_sm3x_div_rn_noftz_f32_slowpath:
[----:B------:R-:W-:Y:S01]  /*20b0*/  SHF.R.U32.HI R6, RZ, 0x17, R3 ;  /* 0x00000017ff067819 */ /* 0x000fe20000011603 */
[----:B------:R-:W-:Y:S01]  /*20c0*/  BSSY.RECONVERGENT B1, `(.L_x_22) ;  /* 0x0000062000017945 */ /* 0x000fe20003800200 */
[----:B------:R-:W-:Y:S02]  /*20d0*/  SHF.R.U32.HI R5, RZ, 0x17, R0 ;  /* 0x00000017ff057819 */ /* 0x000fe40000011600 */
[----:B------:R-:W-:Y:S02]  /*20e0*/  LOP3.LUT R10, R6, 0xff, RZ, 0xc0, !PT ;  /* 0x000000ff060a7812 */ /* 0x000fe400078ec0ff */
[----:B------:R-:W-:-:S03]  /*20f0*/  LOP3.LUT R8, R5, 0xff, RZ, 0xc0, !PT ;  /* 0x000000ff05087812 */ /* 0x000fc600078ec0ff */
[----:B------:R-:W-:Y:S02]  /*2100*/  VIADD R7, R10, 0xffffffff ;  /* 0xffffffff0a077836 */ /* 0x000fe40000000000 */
[----:B------:R-:W-:-:S03]  /*2110*/  VIADD R6, R8, 0xffffffff ;  /* 0xffffffff08067836 */ /* 0x000fc60000000000 */
[----:B------:R-:W-:-:S04]  /*2120*/  ISETP.GT.U32.AND P0, PT, R7, 0xfd, PT ;  /* 0x000000fd0700780c */ /* 0x000fc80003f04070 */
[----:B------:R-:W-:-:S13]  /*2130*/  ISETP.GT.U32.OR P0, PT, R6, 0xfd, P0 ;  /* 0x000000fd0600780c */ /* 0x000fda0000704470 */
[----:B------:R-:W-:Y:S01]  /*2140*/  @!P0 IMAD.MOV.U32 R5, RZ, RZ, RZ ;  /* 0x000000ffff058224 */ /* 0x000fe200078e00ff */
[----:B------:R-:W-:Y:S06]  /*2150*/  @!P0 BRA `(.L_x_23) ;  /* 0x00000000005c8947 */ /* 0x000fec0003800000 */
[----:B------:R-:W-:Y:S02]  /*2160*/  FSETP.GTU.FTZ.AND P0, PT, |R0|, +INF , PT ;  /* 0x7f8000000000780b */ /* 0x000fe40003f1c200 */
[----:B------:R-:W-:-:S04]  /*2170*/  FSETP.GTU.FTZ.AND P1, PT, |R3|, +INF , PT ;  /* 0x7f8000000300780b */ /* 0x000fc80003f3c200 */
[----:B------:R-:W-:-:S13]  /*2180*/  PLOP3.LUT P0, PT, P0, P1, PT, 0xf8, 0x8f ;  /* 0x00000000008f781c */ /* 0x000fda0000703f70 */
[----:B------:R-:W-:Y:S05]  /*2190*/  @P0 BRA `(.L_x_24) ;  /* 0x00000004004c0947 */ /* 0x000fea0003800000 */
[----:B------:R-:W-:-:S13]  /*21a0*/  LOP3.LUT P0, RZ, R3, 0x7fffffff, R0, 0xc8, !PT ;  /* 0x7fffffff03ff7812 */ /* 0x000fda000780c800 */
[----:B------:R-:W-:Y:S05]  /*21b0*/  @!P0 BRA `(.L_x_25) ;  /* 0x00000004003c8947 */ /* 0x000fea0003800000 */
[C---:B------:R-:W-:Y:S02]  /*21c0*/  FSETP.NEU.FTZ.AND P0, PT, |R0|.reuse, +INF , PT ;  /* 0x7f8000000000780b */ /* 0x040fe40003f1d200 */
[----:B------:R-:W-:Y:S02]  /*21d0*/  FSETP.NEU.FTZ.AND P2, PT, |R3|, +INF , PT ;  /* 0x7f8000000300780b */ /* 0x000fe40003f5d200 */
[----:B------:R-:W-:-:S11]  /*21e0*/  FSETP.NEU.FTZ.AND P1, PT, |R0|, +INF , PT ;  /* 0x7f8000000000780b */ /* 0x000fd60003f3d200 */
[----:B------:R-:W-:Y:S05]  /*21f0*/  @!P2 BRA !P0, `(.L_x_25) ;  /* 0x00000004002ca947 */ /* 0x000fea0004000000 */
[----:B------:R-:W-:-:S04]  /*2200*/  LOP3.LUT P0, RZ, R0, 0x7fffffff, RZ, 0xc0, !PT ;  /* 0x7fffffff00ff7812 */ /* 0x000fc8000780c0ff */
[----:B------:R-:W-:-:S13]  /*2210*/  PLOP3.LUT P0, PT, P2, P0, PT, 0x2f, 0xf2 ;  /* 0x0000000000f2781c */ /* 0x000fda0001700577 */
[----:B------:R-:W-:Y:S05]  /*2220*/  @P0 BRA `(.L_x_26) ;  /* 0x0000000400180947 */ /* 0x000fea0003800000 */
[----:B------:R-:W-:-:S04]  /*2230*/  LOP3.LUT P0, RZ, R3, 0x7fffffff, RZ, 0xc0, !PT ;  /* 0x7fffffff03ff7812 */ /* 0x000fc8000780c0ff */
[----:B------:R-:W-:-:S13]  /*2240*/  PLOP3.LUT P0, PT, P1, P0, PT, 0x2f, 0xf2 ;  /* 0x0000000000f2781c */ /* 0x000fda0000f00577 */
[----:B------:R-:W-:Y:S05]  /*2250*/  @P0 BRA `(.L_x_27) ;  /* 0x0000000400000947 */ /* 0x000fea0003800000 */
[----:B------:R-:W-:Y:S02]  /*2260*/  ISETP.GE.AND P0, PT, R6, RZ, PT ;  /* 0x000000ff0600720c */ /* 0x000fe40003f06270 */
[----:B------:R-:W-:-:S11]  /*2270*/  ISETP.GE.AND P1, PT, R7, RZ, PT ;  /* 0x000000ff0700720c */ /* 0x000fd60003f26270 */
[----:B------:R-:W-:Y:S01]  /*2280*/  @P0 MOV R5, RZ ;  /* 0x000000ff00050202 */ /* 0x000fe20000000f00 */
[----:B------:R-:W-:Y:S02]  /*2290*/  @!P0 IMAD.MOV.U32 R5, RZ, RZ, -0x40 ;  /* 0xffffffc0ff058424 */ /* 0x000fe400078e00ff */
[----:B------:R-:W-:Y:S01]  /*22a0*/  @!P0 FFMA R0, R0, 1.84467440737095516160e+19, RZ ;  /* 0x5f80000000008823 */ /* 0x000fe200000000ff */
[----:B------:R-:W-:Y:S01]  /*22b0*/  @!P1 FFMA R3, R3, 1.84467440737095516160e+19, RZ ;  /* 0x5f80000003039823 */ /* 0x000fe200000000ff */
[----:B------:R-:W-:-:S07]  /*22c0*/  @!P1 VIADD R5, R5, 0x40 ;  /* 0x0000004005059836 */ /* 0x000fce0000000000 */
.L_x_23:
[----:B------:R-:W-:Y:S01]  /*22d0*/  LEA R6, R10, 0xc0800000, 0x17 ;  /* 0xc08000000a067811 */ /* 0x000fe200078eb8ff */
[----:B------:R-:W-:Y:S04]  /*22e0*/  BSSY.RECONVERGENT B2, `(.L_x_28) ;  /* 0x0000036000027945 */ /* 0x000fe80003800200 */
[----:B------:R-:W-:Y:S02]  /*22f0*/  IMAD.IADD R6, R3, 0x1, -R6 ;  /* 0x0000000103067824 */ /* 0x000fe400078e0a06 */
[----:B------:R-:W-:Y:S02]  /*2300*/  VIADD R3, R8, 0xffffff81 ;  /* 0xffffff8108037836 */ /* 0x000fe40000000000 */
[----:B------:R0:W1:Y:S01]  /*2310*/  MUFU.RCP R7, R6 ;  /* 0x0000000600077308 */ /* 0x0000620000001000 */
[----:B------:R-:W-:Y:S01]  /*2320*/  FADD.FTZ R9, -R6, -RZ ;  /* 0x800000ff06097221 */ /* 0x000fe20000010100 */
[C---:B------:R-:W-:Y:S01]  /*2330*/  IMAD R0, R3.reuse, -0x800000, R0 ;  /* 0xff80000003007824 */ /* 0x040fe200078e0200 */
[----:B0-----:R-:W-:-:S05]  /*2340*/  IADD3 R6, PT, PT, R3, 0x7f, -R10 ;  /* 0x0000007f03067810 */ /* 0x001fca0007ffe80a */
[----:B------:R-:W-:Y:S02]  /*2350*/  IMAD.IADD R6, R6, 0x1, R5 ;  /* 0x0000000106067824 */ /* 0x000fe400078e0205 */
[----:B-1----:R-:W-:-:S04]  /*2360*/  FFMA R8, R7, R9, 1 ;  /* 0x3f80000007087423 */ /* 0x002fc80000000009 */
[----:B------:R-:W-:-:S04]  /*2370*/  FFMA R12, R7, R8, R7 ;  /* 0x00000008070c7223 */ /* 0x000fc80000000007 */
[----:B------:R-:W-:-:S04]  /*2380*/  FFMA R7, R0, R12, RZ ;  /* 0x0000000c00077223 */ /* 0x000fc800000000ff */
[----:B------:R-:W-:-:S04]  /*2390*/  FFMA R8, R9, R7, R0 ;  /* 0x0000000709087223 */ /* 0x000fc80000000000 */
[----:B------:R-:W-:-:S04]  /*23a0*/  FFMA R7, R12, R8, R7 ;  /* 0x000000080c077223 */ /* 0x000fc80000000007 */
[----:B------:R-:W-:-:S04]  /*23b0*/  FFMA R8, R9, R7, R0 ;  /* 0x0000000709087223 */ /* 0x000fc80000000000 */
[----:B------:R-:W-:-:S05]  /*23c0*/  FFMA R0, R12, R8, R7 ;  /* 0x000000080c007223 */ /* 0x000fca0000000007 */
[----:B------:R-:W-:-:S04]  /*23d0*/  SHF.R.U32.HI R3, RZ, 0x17, R0 ;  /* 0x00000017ff037819 */ /* 0x000fc80000011600 */
[----:B------:R-:W-:-:S05]  /*23e0*/  LOP3.LUT R3, R3, 0xff, RZ, 0xc0, !PT ;  /* 0x000000ff03037812 */ /* 0x000fca00078ec0ff */
[----:B------:R-:W-:-:S04]  /*23f0*/  IMAD.IADD R9, R3, 0x1, R6 ;  /* 0x0000000103097824 */ /* 0x000fc800078e0206 */
[----:B------:R-:W-:-:S05]  /*2400*/  VIADD R3, R9, 0xffffffff ;  /* 0xffffffff09037836 */ /* 0x000fca0000000000 */
[----:B------:R-:W-:-:S13]  /*2410*/  ISETP.GE.U32.AND P0, PT, R3, 0xfe, PT ;  /* 0x000000fe0300780c */ /* 0x000fda0003f06070 */
[----:B------:R-:W-:Y:S05]  /*2420*/  @!P0 BRA `(.L_x_29) ;  /* 0x0000000000808947 */ /* 0x000fea0003800000 */
[----:B------:R-:W-:-:S13]  /*2430*/  ISETP.GT.AND P0, PT, R9, 0xfe, PT ;  /* 0x000000fe0900780c */ /* 0x000fda0003f04270 */
[----:B------:R-:W-:Y:S05]  /*2440*/  @P0 BRA `(.L_x_30) ;  /* 0x00000000006c0947 */ /* 0x000fea0003800000 */
[----:B------:R-:W-:-:S13]  /*2450*/  ISETP.GE.AND P0, PT, R9, 0x1, PT ;  /* 0x000000010900780c */ /* 0x000fda0003f06270 */
[----:B------:R-:W-:Y:S05]  /*2460*/  @P0 BRA `(.L_x_31) ;  /* 0x0000000000740947 */ /* 0x000fea0003800000 */
[----:B------:R-:W-:Y:S02]  /*2470*/  ISETP.GE.AND P0, PT, R9, -0x18, PT ;  /* 0xffffffe80900780c */ /* 0x000fe40003f06270 */
[----:B------:R-:W-:-:S11]  /*2480*/  LOP3.LUT R0, R0, 0x80000000, RZ, 0xc0, !PT ;  /* 0x8000000000007812 */ /* 0x000fd600078ec0ff */
[----:B------:R-:W-:Y:S05]  /*2490*/  @!P0 BRA `(.L_x_31) ;  /* 0x0000000000688947 */ /* 0x000fea0003800000 */
[CCC-:B------:R-:W-:Y:S01]  /*24a0*/  FFMA.RZ R3, R12.reuse, R8.reuse, R7.reuse ;  /* 0x000000080c037223 */ /* 0x1c0fe2000000c007 */
[CCC-:B------:R-:W-:Y:S01]  /*24b0*/  FFMA.RM R6, R12.reuse, R8.reuse, R7.reuse ;  /* 0x000000080c067223 */ /* 0x1c0fe20000004007 */
[C---:B------:R-:W-:Y:S02]  /*24c0*/  ISETP.NE.AND P2, PT, R9.reuse, RZ, PT ;  /* 0x000000ff0900720c */ /* 0x040fe40003f45270 */
[----:B------:R-:W-:Y:S02]  /*24d0*/  ISETP.NE.AND P1, PT, R9, RZ, PT ;  /* 0x000000ff0900720c */ /* 0x000fe40003f25270 */
[----:B------:R-:W-:Y:S01]  /*24e0*/  LOP3.LUT R5, R3, 0x7fffff, RZ, 0xc0, !PT ;  /* 0x007fffff03057812 */ /* 0x000fe200078ec0ff */
[----:B------:R-:W-:Y:S01]  /*24f0*/  FFMA.RP R3, R12, R8, R7 ;  /* 0x000000080c037223 */ /* 0x000fe20000008007 */
[----:B------:R-:W-:Y:S02]  /*2500*/  VIADD R8, R9, 0x20 ;  /* 0x0000002009087836 */ /* 0x000fe40000000000 */
[----:B------:R-:W-:Y:S01]  /*2510*/  LOP3.LUT R5, R5, 0x800000, RZ, 0xfc, !PT ;  /* 0x0080000005057812 */ /* 0x000fe200078efcff */
[----:B------:R-:W-:Y:S01]  /*2520*/  IMAD.MOV R7, RZ, RZ, -R9 ;  /* 0x000000ffff077224 */ /* 0x000fe200078e0a09 */
[----:B------:R-:W-:-:S02]  /*2530*/  FSETP.NEU.FTZ.AND P0, PT, R3, R6, PT ;  /* 0x000000060300720b */ /* 0x000fc40003f1d000 */
[----:B------:R-:W-:Y:S02]  /*2540*/  SHF.L.U32 R8, R5, R8, RZ ;  /* 0x0000000805087219 */ /* 0x000fe400000006ff */
[----:B------:R-:W-:Y:S02]  /*2550*/  SEL R6, R7, RZ, P2 ;  /* 0x000000ff07067207 */ /* 0x000fe40001000000 */
[----:B------:R-:W-:Y:S02]  /*2560*/  ISETP.NE.AND P1, PT, R8, RZ, P1 ;  /* 0x000000ff0800720c */ /* 0x000fe40000f25270 */
[----:B------:R-:W-:Y:S02]  /*2570*/  SHF.R.U32.HI R6, RZ, R6, R5 ;  /* 0x00000006ff067219 */ /* 0x000fe40000011605 */
[----:B------:R-:W-:Y:S02]  /*2580*/  PLOP3.LUT P0, PT, P0, P1, PT, 0xf8, 0x8f ;  /* 0x00000000008f781c */ /* 0x000fe40000703f70 */
[----:B------:R-:W-:-:S02]  /*2590*/  SHF.R.U32.HI R8, RZ, 0x1, R6 ;  /* 0x00000001ff087819 */ /* 0x000fc40000011606 */
[----:B------:R-:W-:-:S04]  /*25a0*/  SEL R3, RZ, 0x1, !P0 ;  /* 0x00000001ff037807 */ /* 0x000fc80004000000 */
[----:B------:R-:W-:-:S04]  /*25b0*/  LOP3.LUT R3, R3, 0x1, R8, 0xf8, !PT ;  /* 0x0000000103037812 */ /* 0x000fc800078ef808 */
[----:B------:R-:W-:-:S05]  /*25c0*/  LOP3.LUT R3, R3, R6, RZ, 0xc0, !PT ;  /* 0x0000000603037212 */ /* 0x000fca00078ec0ff */
[----:B------:R-:W-:-:S05]  /*25d0*/  IMAD.IADD R3, R8, 0x1, R3 ;  /* 0x0000000108037824 */ /* 0x000fca00078e0203 */
[----:B------:R-:W-:Y:S01]  /*25e0*/  LOP3.LUT R0, R3, R0, RZ, 0xfc, !PT ;  /* 0x0000000003007212 */ /* 0x000fe200078efcff */
[----:B------:R-:W-:Y:S06]  /*25f0*/  BRA `(.L_x_31) ;  /* 0x0000000000107947 */ /* 0x000fec0003800000 */
.L_x_30:
[----:B------:R-:W-:-:S04]  /*2600*/  LOP3.LUT R0, R0, 0x80000000, RZ, 0xc0, !PT ;  /* 0x8000000000007812 */ /* 0x000fc800078ec0ff */
[----:B------:R-:W-:Y:S01]  /*2610*/  LOP3.LUT R0, R0, 0x7f800000, RZ, 0xfc, !PT ;  /* 0x7f80000000007812 */ /* 0x000fe200078efcff */
[----:B------:R-:W-:Y:S06]  /*2620*/  BRA `(.L_x_31) ;  /* 0x0000000000047947 */ /* 0x000fec0003800000 */
.L_x_29:
[----:B------:R-:W-:-:S07]  /*2630*/  IMAD R0, R6, 0x800000, R0 ;  /* 0x0080000006007824 */ /* 0x000fce00078e0200 */
.L_x_31:
[----:B------:R-:W-:Y:S05]  /*2640*/  BSYNC.RECONVERGENT B2 ;  /* 0x0000000000027941 */ /* 0x000fea0003800200 */
.L_x_28:
[----:B------:R-:W-:Y:S05]  /*2650*/  BRA `(.L_x_32) ;  /* 0x0000000000207947 */ /* 0x000fea0003800000 */
.L_x_27:
[----:B------:R-:W-:-:S04]  /*2660*/  LOP3.LUT R0, R3, 0x80000000, R0, 0x48, !PT ;  /* 0x8000000003007812 */ /* 0x000fc800078e4800 */
[----:B------:R-:W-:Y:S01]  /*2670*/  LOP3.LUT R0, R0, 0x7f800000, RZ, 0xfc, !PT ;  /* 0x7f80000000007812 */ /* 0x000fe200078efcff */
[----:B------:R-:W-:Y:S06]  /*2680*/  BRA `(.L_x_32) ;  /* 0x0000000000147947 */ /* 0x000fec0003800000 */
.L_x_26:
[----:B------:R-:W-:Y:S01]  /*2690*/  LOP3.LUT R0, R3, 0x80000000, R0, 0x48, !PT ;  /* 0x8000000003007812 */ /* 0x000fe200078e4800 */
[----:B------:R-:W-:Y:S06]  /*26a0*/  BRA `(.L_x_32) ;  /* 0x00000000000c7947 */ /* 0x000fec0003800000 */
.L_x_25:
[----:B------:R-:W0:Y:S01]  /*26b0*/  MUFU.RSQ R0, -QNAN ;  /* 0xffc0000000007908 */ /* 0x000e220000001400 */
[----:B------:R-:W-:Y:S05]  /*26c0*/  BRA `(.L_x_32) ;  /* 0x0000000000047947 */ /* 0x000fea0003800000 */
.L_x_24:
[----:B------:R-:W-:-:S07]  /*26d0*/  FADD.FTZ R0, R0, R3 ;  /* 0x0000000300007221 */ /* 0x000fce0000010000 */
.L_x_32:
[----:B------:R-:W-:Y:S05]  /*26e0*/  BSYNC.RECONVERGENT B1 ;  /* 0x0000000000017941 */ /* 0x000fea0003800200 */
.L_x_22:
[----:B------:R-:W-:-:S04]  /*26f0*/  IMAD.MOV.U32 R3, RZ, RZ, 0x0 ;  /* 0x00000000ff037424 */ /* 0x000fc800078e00ff */
[----:B0-----:R-:W-:Y:S05]  /*2700*/  RET.REL.NODEC R2 `(_Z15bilateralFilterPhS_PfS0_iii) ;  /* 0xffffffd8023c7950 */ /* 0x001fea0003c3ffff */
.L_x_33:
[----:B------:R-:W-:-:S00]  /*2710*/  BRA `(.L_x_33) ;  /* 0xfffffffc00fc7947 */ /* 0x000fc0000383ffff */
[----:B------:R-:W-:-:S00]  /*2720*/  NOP ;  /* 0x0000000000007918 */ /* 0x000fc00000000000 */
        /* <DEDUP_REMOVED lines=13> */
.L_x_60:


//--------------------- .text._Z17createRangeKernelPff --------------------------
	.section	.text._Z17createRangeKernelPff,"ax",@progbits
	.align	128
        .global         _Z17createRangeKernelPff
        .type           _Z17createRangeKernelPff,@function
        .size           _Z17createRangeKernelPff,(.L_x_61 - _Z17createRangeKernelPff)
        .other          _Z17createRangeKernelPff,@"STO_CUDA_ENTRY STV_DEFAULT"
_Z17createRangeKernelPff:
.text._Z17createRangeKernelPff:
[----:B------:R-:W-:Y:S01]  /*0000*/  LDC R1, c[0x0][0x37c] ;  /* 0x0000df00ff017b82 */ /* 0x000fe20000000800 */
[----:B------:R-:W0:Y:S07]  /*0010*/  S2R R2, SR_TID.X ;  /* 0x0000000000027919 */ /* 0x000e2e0000002100 */
[----:B------:R-:W1:Y:S01]  /*0020*/  LDC.64 R4, c[0x0][0x380] ;  /* 0x0000e000ff047b82 */ /* 0x000e620000000a00 */
[----:B------:R-:W2:Y:S01]  /*0030*/  LDCU.64 UR4, c[0x0][0x358] ;  /* 0x00006b00ff0477ac */ /* 0x000ea20008000a00 */
[----:B------:R-:W-:Y:S01]  /*0040*/  BSSY.RECONVERGENT B0, `(.L_x_34) ;  /* 0x0000023000007945 */ /* 0x000fe20003800200 */
[C---:B0-----:R-:W-:Y:S01]  /*0050*/  ISETP.GE.U32.AND P0, PT, R2.reuse, 0xff, PT ;  /* 0x000000ff0200780c */ /* 0x041fe20003f06070 */
[----:B-1----:R-:W-:-:S12]  /*0060*/  IMAD.WIDE.U32 R4, R2, 0x4, R4 ;  /* 0x0000000402047825 */ /* 0x002fd800078e0004 */
[----:B--2---:R-:W-:Y:S05]  /*0070*/  @!P0 BRA `(.L_x_35) ;  /* 0x00000000007c8947 */ /* 0x004fea0003800000 */
[----:B------:R-:W0:Y:S01]  /*0080*/  LDC R7, c[0x0][0x388] ;  /* 0x0000e200ff077b82 */ /* 0x000e220000000800 */
[----:B------:R-:W-:Y:S01]  /*0090*/  BSSY.RECONVERGENT B1, `(.L_x_36) ;  /* 0x0000012000017945 */ /* 0x000fe20003800200 */
[----:B0-----:R-:W-:-:S04]  /*00a0*/  FADD R0, R7, R7 ;  /* 0x0000000707007221 */ /* 0x001fc80000000000 */
[----:B------:R-:W-:Y:S01]  /*00b0*/  FMUL R7, R0, R7 ;  /* 0x0000000700077220 */ /* 0x000fe20000400000 */
[----:B------:R-:W-:-:S03]  /*00c0*/  VIADD R0, R2, 0xffffff01 ;  /* 0xffffff0102007836 */ /* 0x000fc60000000000 */
[----:B------:R-:W0:Y:S01]  /*00d0*/  MUFU.RCP R6, R7 ;  /* 0x0000000700067308 */ /* 0x000e220000001000 */
[----:B------:R-:W-:-:S05]  /*00e0*/  IMAD R0, R0, R0, RZ ;  /* 0x0000000000007224 */ /* 0x000fca00078e02ff */
[----:B------:R-:W-:-:S04]  /*00f0*/  I2FP.F32.U32 R0, R0 ;  /* 0x0000000000007245 */ /* 0x000fc80000201000 */
[----:B------:R-:W1:Y:S01]  /*0100*/  FCHK P0, -R0, R7 ;  /* 0x0000000700007302 */ /* 0x000e620000000100 */
[----:B0-----:R-:W-:-:S04]  /*0110*/  FFMA R3, -R7, R6, 1 ;  /* 0x3f80000007037423 */ /* 0x001fc80000000106 */
[----:B------:R-:W-:-:S04]  /*0120*/  FFMA R3, R6, R3, R6 ;  /* 0x0000000306037223 */ /* 0x000fc80000000006 */
[----:B------:R-:W-:-:S04]  /*0130*/  FFMA R6, -R0, R3, RZ ;  /* 0x0000000300067223 */ /* 0x000fc800000001ff */
[----:B------:R-:W-:-:S04]  /*0140*/  FFMA R8, -R7, R6, -R0 ;  /* 0x0000000607087223 */ /* 0x000fc80000000900 */
[----:B------:R-:W-:Y:S01]  /*0150*/  FFMA R3, R3, R8, R6 ;  /* 0x0000000803037223 */ /* 0x000fe20000000006 */
[----:B-1----:R-:W-:Y:S06]  /*0160*/  @!P0 BRA `(.L_x_37) ;  /* 0x0000000000108947 */ /* 0x002fec0003800000 */
[----:B------:R-:W-:Y:S01]  /*0170*/  FADD R3, -R0, -RZ ;  /* 0x800000ff00037221 */ /* 0x000fe20000000100 */
[----:B------:R-:W-:-:S07]  /*0180*/  MOV R6, 0x1a0 ;  /* 0x000001a000067802 */ /* 0x000fce0000000f00 */
[----:B------:R-:W-:Y:S05]  /*0190*/  CALL.REL.NOINC `($__internal_1_$__cuda_sm3x_div_rn_noftz_f32_slowpath) ;  /* 0x00000000005c7944 */ /* 0x000fea0003c00000 */
[----:B------:R-:W-:-:S07]  /*01a0*/  IMAD.MOV.U32 R3, RZ, RZ, R0 ;  /* 0x000000ffff037224 */ /* 0x000fce00078e0000 */
.L_x_37:
[----:B------:R-:W-:Y:S05]  /*01b0*/  BSYNC.RECONVERGENT B1 ;  /* 0x0000000000017941 */ /* 0x000fea0003800200 */
.L_x_36:
[----:B------:R-:W-:Y:S02]  /*01c0*/  IMAD.MOV.U32 R0, RZ, RZ, 0x3bbb989d ;  /* 0x3bbb989dff007424 */ /* 0x000fe400078e00ff */
[----:B------:R-:W-:Y:S02]  /*01d0*/  IMAD.MOV.U32 R7, RZ, RZ, 0x437c0000 ;  /* 0x437c0000ff077424 */ /* 0x000fe400078e00ff */
[----:B------:R-:W-:-:S04]  /*01e0*/  FFMA.SAT R0, R3, R0, 0.5 ;  /* 0x3f00000003007423 */ /* 0x000fc80000002000 */
[----:B------:R-:W-:-:S04]  /*01f0*/  FFMA.RM R0, R0, R7, 12582913 ;  /* 0x4b40000100007423 */ /* 0x000fc80000004007 */
[C---:B------:R-:W-:Y:S01]  /*0200*/  FADD R6, R0.reuse, -12583039 ;  /* 0xcb40007f00067421 */ /* 0x040fe20000000000 */
[----:B------:R-:W-:-:S03]  /*0210*/  IMAD.SHL.U32 R0, R0, 0x800000, RZ ;  /* 0x0080000000007824 */ /* 0x000fc600078e00ff */
[----:B------:R-:W-:-:S04]  /*0220*/  FFMA R6, R3, 1.4426950216293334961, -R6 ;  /* 0x3fb8aa3b03067823 */ /* 0x000fc80000000806 */
[----:B------:R-:W-:-:S04]  /*0230*/  FFMA R6, R3, 1.925963033500011079e-08, R6 ;  /* 0x32a5706003067823 */ /* 0x000fc80000000006 */
[----:B------:R-:W0:Y:S02]  /*0240*/  MUFU.EX2 R3, R6 ;  /* 0x0000000600037308 */ /* 0x000e240000000800 */
[----:B0-----:R-:W-:-:S05]  /*0250*/  FMUL R3, R0, R3 ;  /* 0x0000000300037220 */ /* 0x001fca0000400000 */
[----:B------:R0:W-:Y:S02]  /*0260*/  STG.E desc[UR4][R4.64], R3 ;  /* 0x0000000304007986 */ /* 0x0001e4000c101904 */
.L_x_35:
[----:B------:R-:W-:Y:S05]  /*0270*/  BSYNC.RECONVERGENT B0 ;  /* 0x0000000000007941 */ /* 0x000fea0003800200 */
.L_x_34:
[----:B------:R-:W-:Y:S01]  /*0280*/  BAR.SYNC.DEFER_BLOCKING 0x0 ;  /* 0x0000000000007b1d */ /* 0x000fe20000010000 */
[----:B------:R-:W-:-:S13]  /*0290*/  ISETP.GT.U32.AND P0, PT, R2, 0xfe, PT ;  /* 0x000000fe0200780c */ /* 0x000fda0003f04070 */
[----:B------:R-:W-:Y:S05]  /*02a0*/  @P0 EXIT ;  /* 0x000000000000094d */ /* 0x000fea0003800000 */
[----:B------:R-:W1:Y:S01]  /*02b0*/  LDC.64 R6, c[0x0][0x380] ;  /* 0x0000e000ff067b82 */ /* 0x000e620000000a00 */
[----:B0-----:R-:W-:-:S05]  /*02c0*/  IADD3 R3, PT, PT, -R2, 0x1fe, RZ ;  /* 0x000001fe02037810 */ /* 0x001fca0007ffe1ff */
[----:B-1----:R-:W-:-:S06]  /*02d0*/  IMAD.WIDE.U32 R2, R3, 0x4, R6 ;  /* 0x0000000403027825 */ /* 0x002fcc00078e0006 */
[----:B------:R-:W2:Y:S04]  /*02e0*/  LDG.E R3, desc[UR4][R2.64] ;  /* 0x0000000402037981 */ /* 0x000ea8000c1e1900 */
[----:B--2---:R-:W-:Y:S01]  /*02f0*/  STG.E desc[UR4][R4.64], R3 ;  /* 0x0000000304007986 */ /* 0x004fe2000c101904 */
[----:B------:R-:W-:Y:S05]  /*0300*/  EXIT ;  /* 0x000000000000794d */ /* 0x000fea0003800000 */
        .weak           $__internal_1_$__cuda_sm3x_div_rn_noftz_f32_slowpath
        .type           $__internal_1_$__cuda_sm3x_div_rn_noftz_f32_slowpath,@function
        .size           $__internal_1_$__cuda_sm3x_div_rn_noftz_f32_slowpath,(.L_x_61 - $__internal_1_$__cuda_sm3x_div_rn_noftz_f32_slowpath)
$__internal_1_$__cuda_sm3x_div_rn_noftz_f32_slowpath:
        /* <DEDUP_REMOVED lines=11> */
[----:B------:R-:W-:Y:S01]  /*03c0*/  FSETP.GTU.FTZ.AND P0, PT, |R3|, +INF , PT ;  /* 0x7f8000000300780b */ /* 0x000fe20003f1c200 */
[----:B------:R-:W-:Y:S01]  /*03d0*/  IMAD.MOV.U32 R0, RZ, RZ, R7 ;  /* 0x000000ffff007224 */ /* 0x000fe200078e0007 */
        /* <DEDUP_REMOVED lines=17> */
[----:B------:R-:W-:Y:S02]  /*04f0*/  @P0 IMAD.MOV.U32 R10, RZ, RZ, RZ ;  /* 0x000000ffff0a0224 */ /* 0x000fe400078e00ff */
[----:B------:R-:W-:Y:S01]  /*0500*/  @!P0 FFMA R3, R3, 1.84467440737095516160e+19, RZ ;  /* 0x5f80000003038823 */ /* 0x000fe200000000ff */
[----:B------:R-:W-:Y:S02]  /*0510*/  @!P0 IMAD.MOV.U32 R10, RZ, RZ, -0x40 ;  /* 0xffffffc0ff0a8424 */ /* 0x000fe400078e00ff */
[----:B------:R-:W-:-:S03]  /*0520*/  @!P1 FFMA R7, R0, 1.84467440737095516160e+19, RZ ;  /* 0x5f80000000079823 */ /* 0x000fc600000000ff */
[----:B------:R-:W-:-:S07]  /*0530*/  @!P1 IADD3 R10, PT, PT, R10, 0x40, RZ ;  /* 0x000000400a0a9810 */ /* 0x000fce0007ffe0ff */
.L_x_39:
[----:B------:R-:W-:Y:S01]  /*0540*/  LEA R0, R9, 0xc0800000, 0x17 ;  /* 0xc080000009007811 */ /* 0x000fe200078eb8ff */
[----:B------:R-:W-:Y:S01]  /*0550*/  VIADD R8, R8, 0xffffff81 ;  /* 0xffffff8108087836 */ /* 0x000fe20000000000 */
[----:B------:R-:W-:Y:S03]  /*0560*/  BSSY.RECONVERGENT B3, `(.L_x_44) ;  /* 0x0000035000037945 */ /* 0x000fe60003800200 */
[----:B------:R-:W-:Y:S01]  /*0570*/  IMAD.IADD R7, R7, 0x1, -R0 ;  /* 0x0000000107077824 */ /* 0x000fe200078e0a00 */
[C---:B------:R-:W-:Y:S01]  /*0580*/  IADD3 R9, PT, PT, R8.reuse, 0x7f, -R9 ;  /* 0x0000007f08097810 */ /* 0x040fe20007ffe809 */
[----:B------:R-:W-:Y:S02]  /*0590*/  IMAD R0, R8, -0x800000, R3 ;  /* 0xff80000008007824 */ /* 0x000fe400078e0203 */
[----:B------:R-:W0:Y:S01]  /*05a0*/  MUFU.RCP R11, R7 ;  /* 0x00000007000b7308 */ /* 0x000e220000001000 */
[----:B------:R-:W-:Y:S01]  /*05b0*/  FADD.FTZ R13, -R7, -RZ ;  /* 0x800000ff070d7221 */ /* 0x000fe20000010100 */
[----:B------:R-:W-:-:S03]  /*05c0*/  IMAD.IADD R9, R9, 0x1, R10 ;  /* 0x0000000109097824 */ /* 0x000fc600078e020a */
[----:B0-----:R-:W-:-:S04]  /*05d0*/  FFMA R12, R11, R13, 1 ;  /* 0x3f8000000b0c7423 */ /* 0x001fc8000000000d */
        /* <DEDUP_REMOVED lines=20> */
[C---:B------:R-:W-:Y:S01]  /*0720*/  IADD3 R10, PT, PT, R13.reuse, 0x20, RZ ;  /* 0x000000200d0a7810 */ /* 0x040fe20007ffe0ff */
[CC--:B------:R-:W-:Y:S01]  /*0730*/  FFMA.RM R8, R14.reuse, R12.reuse, R11 ;  /* 0x0000000c0e087223 */ /* 0x0c0fe2000000400b */
[----:B------:R-:W-:Y:S01]  /*0740*/  IMAD.MOV R9, RZ, RZ, -R13 ;  /* 0x000000ffff097224 */ /* 0x000fe200078e0a0d */
[----:B------:R-:W-:Y:S02]  /*0750*/  ISETP.NE.AND P2, PT, R13, RZ, PT ;  /* 0x000000ff0d00720c */ /* 0x000fe40003f45270 */
[----:B------:R-:W-:Y:S01]  /*0760*/  LOP3.LUT R7, R3, 0x7fffff, RZ, 0xc0, !PT ;  /* 0x007fffff03077812 */ /* 0x000fe200078ec0ff */
[----:B------:R-:W-:Y:S01]  /*0770*/  FFMA.RP R3, R14, R12, R11 ;  /* 0x0000000c0e037223 */ /* 0x000fe2000000800b */
[----:B------:R-:W-:Y:S02]  /*0780*/  ISETP.NE.AND P1, PT, R13, RZ, PT ;  /* 0x000000ff0d00720c */ /* 0x000fe40003f25270 */
[----:B------:R-:W-:-:S02]  /*0790*/  LOP3.LUT R7, R7, 0x800000, RZ, 0xfc, !PT ;  /* 0x0080000007077812 */ /* 0x000fc400078efcff */
[----:B------:R-:W-:Y:S02]  /*07a0*/  FSETP.NEU.FTZ.AND P0, PT, R3, R8, PT ;  /* 0x000000080300720b */ /* 0x000fe40003f1d000 */
[----:B------:R-:W-:Y:S02]  /*07b0*/  SHF.L.U32 R10, R7, R10, RZ ;  /* 0x0000000a070a7219 */ /* 0x000fe400000006ff */
[----:B------:R-:W-:Y:S02]  /*07c0*/  SEL R8, R9, RZ, P2 ;  /* 0x000000ff09087207 */ /* 0x000fe40001000000 */
[----:B------:R-:W-:Y:S02]  /*07d0*/  ISETP.NE.AND P1, PT, R10, RZ, P1 ;  /* 0x000000ff0a00720c */ /* 0x000fe40000f25270 */
[----:B------:R-:W-:Y:S02]  /*07e0*/  SHF.R.U32.HI R8, RZ, R8, R7 ;  /* 0x00000008ff087219 */ /* 0x000fe40000011607 */
[----:B------:R-:W-:-:S02]  /*07f0*/  PLOP3.LUT P0, PT, P0, P1, PT, 0xf8, 0x8f ;  /* 0x00000000008f781c */ /* 0x000fc40000703f70 */
[----:B------:R-:W-:Y:S02]  /*0800*/  SHF.R.U32.HI R10, RZ, 0x1, R8 ;  /* 0x00000001ff0a7819 */ /* 0x000fe40000011608 */
[----:B------:R-:W-:-:S04]  /*0810*/  SEL R3, RZ, 0x1, !P0 ;  /* 0x00000001ff037807 */ /* 0x000fc80004000000 */
[----:B------:R-:W-:-:S04]  /*0820*/  LOP3.LUT R3, R3, 0x1, R10, 0xf8, !PT ;  /* 0x0000000103037812 */ /* 0x000fc800078ef80a */
[----:B------:R-:W-:-:S05]  /*0830*/  LOP3.LUT R3, R3, R8, RZ, 0xc0, !PT ;  /* 0x0000000803037212 */ /* 0x000fca00078ec0ff */
[----:B------:R-:W-:-:S05]  /*0840*/  IMAD.IADD R3, R10, 0x1, R3 ;  /* 0x000000010a037824 */ /* 0x000fca00078e0203 */
[----:B------:R-:W-:Y:S01]  /*0850*/  LOP3.LUT R0, R3, R0, RZ, 0xfc, !PT ;  /* 0x0000000003007212 */ /* 0x000fe200078efcff */
[----:B------:R-:W-:Y:S06]  /*0860*/  BRA `(.L_x_47) ;  /* 0x0000000000107947 */ /* 0x000fec0003800000 */
.L_x_46:
[----:B------:R-:W-:-:S04]  /*0870*/  LOP3.LUT R0, R0, 0x80000000, RZ, 0xc0, !PT ;  /* 0x8000000000007812 */ /* 0x000fc800078ec0ff */
[----:B------:R-:W-:Y:S01]  /*0880*/  LOP3.LUT R0, R0, 0x7f800000, RZ, 0xfc, !PT ;  /* 0x7f80000000007812 */ /* 0x000fe200078efcff */
[----:B------:R-:W-:Y:S06]  /*0890*/  BRA `(.L_x_47) ;  /* 0x0000000000047947 */ /* 0x000fec0003800000 */
.L_x_45:
[----:B------:R-:W-:-:S07]  /*08a0*/  IMAD R0, R9, 0x800000, R0 ;  /* 0x0080000009007824 */ /* 0x000fce00078e0200 */
.L_x_47:
[----:B------:R-:W-:Y:S05]  /*08b0*/  BSYNC.RECONVERGENT B3 ;  /* 0x0000000000037941 */ /* 0x000fea0003800200 */
.L_x_44:
[----:B------:R-:W-:Y:S05]  /*08c0*/  BRA `(.L_x_48) ;  /* 0x0000000000207947 */ /* 0x000fea0003800000 */
.L_x_43:
[----:B------:R-:W-:-:S04]  /*08d0*/  LOP3.LUT R0, R7, 0x80000000, R3, 0x48, !PT ;  /* 0x8000000007007812 */ /* 0x000fc800078e4803 */
[----:B------:R-:W-:Y:S01]  /*08e0*/  LOP3.LUT R0, R0, 0x7f800000, RZ, 0xfc, !PT ;  /* 0x7f80000000007812 */ /* 0x000fe200078efcff */
[----:B------:R-:W-:Y:S06]  /*08f0*/  BRA `(.L_x_48) ;  /* 0x0000000000147947 */ /* 0x000fec0003800000 */
.L_x_42:
[----:B------:R-:W-:Y:S01]  /*0900*/  LOP3.LUT R0, R7, 0x80000000, R3, 0x48, !PT ;  /* 0x8000000007007812 */ /* 0x000fe200078e4803 */
[----:B------:R-:W-:Y:S06]  /*0910*/  BRA `(.L_x_48) ;  /* 0x00000000000c7947 */ /* 0x000fec0003800000 */
.L_x_41:
[----:B------:R-:W0:Y:S01]  /*0920*/  MUFU.RSQ R0, -QNAN ;  /* 0xffc0000000007908 */ /* 0x000e220000001400 */
[----:B------:R-:W-:Y:S05]  /*0930*/  BRA `(.L_x_48) ;  /* 0x0000000000047947 */ /* 0x000fea0003800000 */
.L_x_40:
[----:B------:R-:W-:-:S07]  /*0940*/  FADD.FTZ R0, R3, R0 ;  /* 0x0000000003007221 */ /* 0x000fce0000010000 */
.L_x_48:
[----:B------:R-:W-:Y:S05]  /*0950*/  BSYNC.RECONVERGENT B2 ;  /* 0x0000000000027941 */ /* 0x000fea0003800200 */
.L_x_38:
[----:B------:R-:W-:-:S04]  /*0960*/  IMAD.MOV.U32 R7, RZ, RZ, 0x0 ;  /* 0x00000000ff077424 */ /* 0x000fc800078e00ff */
[----:B0-----:R-:W-:Y:S05]  /*0970*/  RET.REL.NODEC R6 `(_Z17createRangeKernelPff) ;  /* 0xfffffff406a07950 */ /* 0x001fea0003c3ffff */
.L_x_49:
        /* <DEDUP_REMOVED lines=16> */
.L_x_61:


//--------------------- .text._Z19createSpatialKernelPfif --------------------------
	.section	.text._Z19createSpatialKernelPfif,"ax",@progbits
	.align	128
        .global         _Z19createSpatialKernelPfif
        .type           _Z19createSpatialKernelPfif,@function
        .size           _Z19createSpatialKernelPfif,(.L_x_62 - _Z19createSpatialKernelPfif)
        .other          _Z19createSpatialKernelPfif,@"STO_CUDA_ENTRY STV_DEFAULT"
_Z19createSpatialKernelPfif:
.text._Z19createSpatialKernelPfif:
[----:B------:R-:W-:Y:S01]  /*0000*/  LDC R1, c[0x0][0x37c] ;  /* 0x0000df00ff017b82 */ /* 0x000fe20000000800 */
[----:B------:R-:W0:Y:S07]  /*0010*/  S2R R5, SR_CTAID.Y ;  /* 0x0000000000057919 */ /* 0x000e2e0000002600 */
[----:B------:R-:W1:Y:S01]  /*0020*/  LDC.64 R6, c[0x0][0x388] ;  /* 0x0000e200ff067b82 */ /* 0x000e620000000a00 */
[----:B------:R-:W2:Y:S07]  /*0030*/  LDCU.64 UR4, c[0x0][0x358] ;  /* 0x00006b00ff0477ac */ /* 0x000eae0008000a00 */
[----:B------:R-:W3:Y:S01]  /*0040*/  S2UR UR6, SR_CTAID.X ;  /* 0x00000000000679c3 */ /* 0x000ee20000002500 */
[----:B-1----:R-:W-:-:S04]  /*0050*/  FADD R0, R7, R7 ;  /* 0x0000000707007221 */ /* 0x002fc80000000000 */
[----:B------:R-:W-:Y:S01]  /*0060*/  FMUL R7, R0, R7 ;  /* 0x0000000700077220 */ /* 0x000fe20000400000 */
[----:B0-----:R-:W-:-:S03]  /*0070*/  IMAD.IADD R2, R5, 0x1, -R6 ;  /* 0x0000000105027824 */ /* 0x001fc600078e0a06 */
[----:B------:R-:W0:Y:S01]  /*0080*/  MUFU.RCP R4, R7 ;  /* 0x0000000700047308 */ /* 0x000e220000001000 */
[----:B---3--:R-:W-:Y:S01]  /*0090*/  IADD3 R0, PT, PT, -R6, UR6, RZ ;  /* 0x0000000606007c10 */ /* 0x008fe2000fffe1ff */
[----:B------:R-:W-:-:S04]  /*00a0*/  IMAD R3, R2, R2, RZ ;  /* 0x0000000202037224 */ /* 0x000fc800078e02ff */
[----:B------:R-:W-:-:S05]  /*00b0*/  IMAD R0, R0, R0, R3 ;  /* 0x0000000000007224 */ /* 0x000fca00078e0203 */
[----:B------:R-:W-:-:S04]  /*00c0*/  I2FP.F32.U32 R0, R0 ;  /* 0x0000000000007245 */ /* 0x000fc80000201000 */
[----:B------:R-:W1:Y:S01]  /*00d0*/  FCHK P0, -R0, R7 ;  /* 0x0000000700007302 */ /* 0x000e620000000100 */
[----:B0-----:R-:W-:-:S04]  /*00e0*/  FFMA R3, -R7, R4, 1 ;  /* 0x3f80000007037423 */ /* 0x001fc80000000104 */
[----:B------:R-:W-:-:S04]  /*00f0*/  FFMA R3, R4, R3, R4 ;  /* 0x0000000304037223 */ /* 0x000fc80000000004 */
[----:B------:R-:W-:-:S04]  /*0100*/  FFMA R2, -R0, R3, RZ ;  /* 0x0000000300027223 */ /* 0x000fc800000001ff */
[----:B------:R-:W-:-:S04]  /*0110*/  FFMA R4, -R7, R2, -R0 ;  /* 0x0000000207047223 */ /* 0x000fc80000000900 */
[----:B------:R-:W-:Y:S01]  /*0120*/  FFMA R4, R3, R4, R2 ;  /* 0x0000000403047223 */ /* 0x000fe20000000002 */
[----:B-12---:R-:W-:Y:S06]  /*0130*/  @!P0 BRA `(.L_x_50) ;  /* 0x0000000000108947 */ /* 0x006fec0003800000 */
[----:B------:R-:W-:Y:S01]  /*0140*/  FADD R3, -R0, -RZ ;  /* 0x800000ff00037221 */ /* 0x000fe20000000100 */
[----:B------:R-:W-:-:S07]  /*0150*/  MOV R2, 0x170 ;  /* 0x0000017000027802 */ /* 0x000fce0000000f00 */
[----:B------:R-:W-:Y:S05]  /*0160*/  CALL.REL.NOINC `($__internal_2_$__cuda_sm3x_div_rn_noftz_f32_slowpath) ;  /* 0x00000000004c7944 */ /* 0x000fea0003c00000 */
[----:B------:R-:W-:-:S07]  /*0170*/  IMAD.MOV.U32 R4, RZ, RZ, R0 ;  /* 0x000000ffff047224 */ /* 0x000fce00078e0000 */
.L_x_50:
[----:B------:R-:W-:Y:S01]  /*0180*/  IMAD.MOV.U32 R3, RZ, RZ, 0x3bbb989d ;  /* 0x3bbb989dff037424 */ /* 0x000fe200078e00ff */
[----:B------:R-:W0:Y:S01]  /*0190*/  LDCU UR7, c[0x0][0x388] ;  /* 0x00007100ff0777ac */ /* 0x000e220008000800 */
[----:B------:R-:W-:Y:S02]  /*01a0*/  IMAD.MOV.U32 R7, RZ, RZ, 0x437c0000 ;  /* 0x437c0000ff077424 */ /* 0x000fe400078e00ff */
[----:B------:R-:W-:Y:S02]  /*01b0*/  FFMA.SAT R0, R4, R3, 0.5 ;  /* 0x3f00000004007423 */ /* 0x000fe40000002003 */
[----:B------:R-:W1:Y:S02]  /*01c0*/  LDC.64 R2, c[0x0][0x380] ;  /* 0x0000e000ff027b82 */ /* 0x000e640000000a00 */
[----:B------:R-:W-:-:S04]  /*01d0*/  FFMA.RM R0, R0, R7, 12582913 ;  /* 0x4b40000100007423 */ /* 0x000fc80000004007 */
[C---:B------:R-:W-:Y:S01]  /*01e0*/  FADD R7, R0.reuse, -12583039 ;  /* 0xcb40007f00077421 */ /* 0x040fe20000000000 */
[----:B------:R-:W-:-:S03]  /*01f0*/  SHF.L.U32 R0, R0, 0x17, RZ ;  /* 0x0000001700007819 */ /* 0x000fc600000006ff */
[----:B------:R-:W-:-:S04]  /*0200*/  FFMA R7, R4, 1.4426950216293334961, -R7 ;  /* 0x3fb8aa3b04077823 */ /* 0x000fc80000000807 */
[----:B------:R-:W-:Y:S01]  /*0210*/  FFMA R7, R4, 1.925963033500011079e-08, R7 ;  /* 0x32a5706004077823 */ /* 0x000fe20000000007 */
[----:B0-----:R-:W-:-:S04]  /*0220*/  IMAD R4, R5, UR7, RZ ;  /* 0x0000000705047c24 */ /* 0x001fc8000f8e02ff */
[----:B------:R-:W-:Y:S01]  /*0230*/  IMAD R4, R4, 0x2, R5 ;  /* 0x0000000204047824 */ /* 0x000fe200078e0205 */
[----:B------:R-:W0:Y:S03]  /*0240*/  MUFU.EX2 R7, R7 ;  /* 0x0000000700077308 */ /* 0x000e260000000800 */
[----:B------:R-:W-:-:S04]  /*0250*/  VIADD R5, R4, UR6 ;  /* 0x0000000604057c36 */ /* 0x000fc80008000000 */
[----:B-1----:R-:W-:-:S04]  /*0260*/  IMAD.WIDE.U32 R2, R5, 0x4, R2 ;  /* 0x0000000405027825 */ /* 0x002fc800078e0002 */
[----:B0-----:R-:W-:-:S05]  /*0270*/  FMUL R5, R0, R7 ;  /* 0x0000000700057220 */ /* 0x001fca0000400000 */
[----:B------:R-:W-:Y:S01]  /*0280*/  STG.E desc[UR4][R2.64], R5 ;  /* 0x0000000502007986 */ /* 0x000fe2000c101904 */
[----:B------:R-:W-:Y:S05]  /*0290*/  EXIT ;  /* 0x000000000000794d */ /* 0x000fea0003800000 */
        .weak           $__internal_2_$__cuda_sm3x_div_rn_noftz_f32_slowpath
        .type           $__internal_2_$__cuda_sm3x_div_rn_noftz_f32_slowpath,@function
        .size           $__internal_2_$__cuda_sm3x_div_rn_noftz_f32_slowpath,(.L_x_62 - $__internal_2_$__cuda_sm3x_div_rn_noftz_f32_slowpath)
$__internal_2_$__cuda_sm3x_div_rn_noftz_f32_slowpath:
[----:B------:R-:W-:Y:S02]  /*02a0*/  SHF.R.U32.HI R4, RZ, 0x17, R7 ;  /* 0x00000017ff047819 */ /* 0x000fe40000011607 */
        /* <DEDUP_REMOVED lines=33> */
.L_x_51:
[----:B------:R-:W-:Y:S01]  /*04c0*/  LEA R0, R6, 0xc0800000, 0x17 ;  /* 0xc080000006007811 */ /* 0x000fe200078eb8ff */
[----:B------:R-:W-:-:S04]  /*04d0*/  VIADD R4, R4, 0xffffff81 ;  /* 0xffffff8104047836 */ /* 0x000fc80000000000 */
[----:B------:R-:W-:Y:S02]  /*04e0*/  IMAD.IADD R7, R7, 0x1, -R0 ;  /* 0x0000000107077824 */ /* 0x000fe400078e0a00 */
[C---:B------:R-:W-:Y:S02]  /*04f0*/  IMAD R0, R4.reuse, -0x800000, R3 ;  /* 0xff80000004007824 */ /* 0x040fe400078e0203 */
[----:B------:R0:W1:Y:S01]  /*0500*/  MUFU.RCP R9, R7 ;  /* 0x0000000700097308 */ /* 0x0000620000001000 */
[----:B------:R-:W-:Y:S01]  /*0510*/  FADD.FTZ R11, -R7, -RZ ;  /* 0x800000ff070b7221 */ /* 0x000fe20000010100 */
[----:B0-----:R-:W-:-:S04]  /*0520*/  IADD3 R7, PT, PT, R4, 0x7f, -R6 ;  /* 0x0000007f04077810 */ /* 0x001fc80007ffe806 */
[----:B------:R-:W-:Y:S01]  /*0530*/  IADD3 R7, PT, PT, R7, R8, RZ ;  /* 0x0000000807077210 */ /* 0x000fe20007ffe0ff */
        /* <DEDUP_REMOVED lines=20> */
[-CC-:B------:R-:W-:Y:S01]  /*0680*/  FFMA.RZ R3, R12, R10.reuse, R9.reuse ;  /* 0x0000000a0c037223 */ /* 0x180fe2000000c009 */
[----:B------:R-:W-:Y:S02]  /*0690*/  VIADD R7, R8, 0x20 ;  /* 0x0000002008077836 */ /* 0x000fe40000000000 */
[-CC-:B------:R-:W-:Y:S01]  /*06a0*/  FFMA.RM R4, R12, R10.reuse, R9.reuse ;  /* 0x0000000a0c047223 */ /* 0x180fe20000004009 */
[----:B------:R-:W-:Y:S02]  /*06b0*/  ISETP.NE.AND P2, PT, R8, RZ, PT ;  /* 0x000000ff0800720c */ /* 0x000fe40003f45270 */
[----:B------:R-:W-:Y:S01]  /*06c0*/  LOP3.LUT R6, R3, 0x7fffff, RZ, 0xc0, !PT ;  /* 0x007fffff03067812 */ /* 0x000fe200078ec0ff */
[----:B------:R-:W-:Y:S01]  /*06d0*/  FFMA.RP R3, R12, R10, R9 ;  /* 0x0000000a0c037223 */ /* 0x000fe20000008009 */
[----:B------:R-:W-:Y:S01]  /*06e0*/  ISETP.NE.AND P1, PT, R8, RZ, PT ;  /* 0x000000ff0800720c */ /* 0x000fe20003f25270 */
[----:B------:R-:W-:Y:S01]  /*06f0*/  IMAD.MOV R8, RZ, RZ, -R8 ;  /* 0x000000ffff087224 */ /* 0x000fe200078e0a08 */
        /* <DEDUP_REMOVED lines=10> */
[----:B------:R-:W-:-:S04]  /*07a0*/  LOP3.LUT R4, R4, R3, RZ, 0xc0, !PT ;  /* 0x0000000304047212 */ /* 0x000fc800078ec0ff */
[----:B------:R-:W-:-:S04]  /*07b0*/  IADD3 R7, PT, PT, R7, R4, RZ ;  /* 0x0000000407077210 */ /* 0x000fc80007ffe0ff */
[----:B------:R-:W-:Y:S01]  /*07c0*/  LOP3.LUT R0, R7, R0, RZ, 0xfc, !PT ;  /* 0x0000000007007212 */ /* 0x000fe200078efcff */
[----:B------:R-:W-:Y:S06]  /*07d0*/  BRA `(.L_x_58) ;  /* 0x0000000000347947 */ /* 0x000fec0003800000 */
.L_x_57:
[----:B------:R-:W-:-:S04]  /*07e0*/  LOP3.LUT R0, R0, 0x80000000, RZ, 0xc0, !PT ;  /* 0x8000000000007812 */ /* 0x000fc800078ec0ff */
[----:B------:R-:W-:Y:S01]  /*07f0*/  LOP3.LUT R0, R0, 0x7f800000, RZ, 0xfc, !PT ;  /* 0x7f80000000007812 */ /* 0x000fe200078efcff */
[----:B------:R-:W-:Y:S06]  /*0800*/  BRA `(.L_x_58) ;  /* 0x0000000000287947 */ /* 0x000fec0003800000 */
.L_x_56:
[----:B------:R-:W-:Y:S01]  /*0810*/  IMAD R0, R7, 0x800000, R0 ;  /* 0x0080000007007824 */ /* 0x000fe200078e0200 */
[----:B------:R-:W-:Y:S06]  /*0820*/  BRA `(.L_x_58) ;  /* 0x0000000000207947 */ /* 0x000fec0003800000 */
.L_x_55:
[----:B------:R-:W-:-:S04]  /*0830*/  LOP3.LUT R0, R7, 0x80000000, R3, 0x48, !PT ;  /* 0x8000000007007812 */ /* 0x000fc800078e4803 */
[----:B------:R-:W-:Y:S01]  /*0840*/  LOP3.LUT R0, R0, 0x7f800000, RZ, 0xfc, !PT ;  /* 0x7f80000000007812 */ /* 0x000fe200078efcff */
[----:B------:R-:W-:Y:S06]  /*0850*/  BRA `(.L_x_58) ;  /* 0x0000000000147947 */ /* 0x000fec0003800000 */
.L_x_54:
[----:B------:R-:W-:Y:S01]  /*0860*/  LOP3.LUT R0, R7, 0x80000000, R3, 0x48, !PT ;  /* 0x8000000007007812 */ /* 0x000fe200078e4803 */
[----:B------:R-:W-:Y:S06]  /*0870*/  BRA `(.L_x_58) ;  /* 0x00000000000c7947 */ /* 0x000fec0003800000 */
.L_x_53:
[----:B------:R-:W0:Y:S01]  /*0880*/  MUFU.RSQ R0, -QNAN ;  /* 0xffc0000000007908 */ /* 0x000e220000001400 */
[----:B------:R-:W-:Y:S05]  /*0890*/  BRA `(.L_x_58) ;  /* 0x0000000000047947 */ /* 0x000fea0003800000 */
.L_x_52:
[----:B------:R-:W-:-:S07]  /*08a0*/  FADD.FTZ R0, R3, R0 ;  /* 0x0000000003007221 */ /* 0x000fce0000010000 */
.L_x_58:
[----:B------:R-:W-:-:S04]  /*08b0*/  IMAD.MOV.U32 R3, RZ, RZ, 0x0 ;  /* 0x00000000ff037424 */ /* 0x000fc800078e00ff */
[----:B0-----:R-:W-:Y:S05]  /*08c0*/  RET.REL.NODEC R2 `(_Z19createSpatialKernelPfif) ;  /* 0xfffffff402cc7950 */ /* 0x001fea0003c3ffff */
.L_x_59:
        /* <DEDUP_REMOVED lines=11> */
.L_x_62:


//--------------------- .nv.shared._Z15bilateralFilterPhS_PfS0_iii --------------------------
	.section	.nv.shared._Z15bilateralFilterPhS_PfS0_iii,"aw",@nobits
	.sectionflags	@""
	.align	16
	.zero		1024


//--------------------- .nv.shared.reserved.0     --------------------------
	.section	.nv.shared.reserved.0,"aw",@nobits
	.weak		__nv_reservedSMEM_offset_0_alias
	.size		__nv_reservedSMEM_offset_0_alias, 0, 64
	.other		__nv_reservedSMEM_offset_0_alias,@"STO_CUDA_RESERVED_SHARED STV_DEFAULT"
__nv_reservedSMEM_offset_0_alias:
	.zero		0
	.zero		64


//--------------------- .nv.shared._Z17createRangeKernelPff --------------------------
	.section	.nv.shared._Z17createRangeKernelPff,"aw",@nobits
	.sectionflags	@""
	.align	16
	.zero		1024


//--------------------- .nv.shared._Z19createSpatialKernelPfif --------------------------
	.section	.nv.shared._Z19createSpatialKernelPfif,"aw",@nobits
	.sectionflags	@""
	.align	16
	.zero		1024


//--------------------- .nv.constant0._Z15bilateralFilterPhS_PfS0_iii --------------------------
	.section	.nv.constant0._Z15bilateralFilterPhS_PfS0_iii,"a",@progbits
	.sectionflags	@""
	.align	4
.nv.constant0._Z15bilateralFilterPhS_PfS0_iii:
	.zero		940


//--------------------- .nv.constant0._Z17createRangeKernelPff --------------------------
	.section	.nv.constant0._Z17createRangeKernelPff,"a",@progbits
	.sectionflags	@""
	.align	4
.nv.constant0._Z17createRangeKernelPff:
	.zero		908


//--------------------- .nv.constant0._Z19createSpatialKernelPfif --------------------------
	.section	.nv.constant0._Z19createSpatialKernelPfif,"a",@progbits
	.sectionflags	@""
	.align	4
.nv.constant0._Z19createSpatialKernelPfif:
	.zero		912


//--------------------- SYMBOLS --------------------------

	.type		.nv.reservedSmem.offset0,@object
	.size		.nv.reservedSmem.offset0,0x4
	.type		.nv.reservedSmem.cap,@object
	.size		.nv.reservedSmem.cap,0x4
